//
// Generated by NVIDIA NVVM Compiler
//
// Compiler Build ID: CL-36424714
// Cuda compilation tools, release 13.0, V13.0.88
// Based on NVVM 20.0.0
//

.version 9.0
.target sm_100
.address_size 64

	// .globl	_Z20voxel_pooling_kernelPKiPKfPfiiiiiiii

.visible .entry _Z20voxel_pooling_kernelPKiPKfPfiiiiiiii(
	.param .u64 .ptr .align 1 _Z20voxel_pooling_kernelPKiPKfPfiiiiiiii_param_0,
	.param .u64 .ptr .align 1 _Z20voxel_pooling_kernelPKiPKfPfiiiiiiii_param_1,
	.param .u64 .ptr .align 1 _Z20voxel_pooling_kernelPKiPKfPfiiiiiiii_param_2,
	.param .u32 _Z20voxel_pooling_kernelPKiPKfPfiiiiiiii_param_3,
	.param .u32 _Z20voxel_pooling_kernelPKiPKfPfiiiiiiii_param_4,
	.param .u32 _Z20voxel_pooling_kernelPKiPKfPfiiiiiiii_param_5,
	.param .u32 _Z20voxel_pooling_kernelPKiPKfPfiiiiiiii_param_6,
	.param .u32 _Z20voxel_pooling_kernelPKiPKfPfiiiiiiii_param_7,
	.param .u32 _Z20voxel_pooling_kernelPKiPKfPfiiiiiiii_param_8,
	.param .u32 _Z20voxel_pooling_kernelPKiPKfPfiiiiiiii_param_9,
	.param .u32 _Z20voxel_pooling_kernelPKiPKfPfiiiiiiii_param_10
)
{
	.reg .pred 	%p<91>;
	.reg .b32 	%r<143>;
	.reg .b32 	%f<15>;
	.reg .b64 	%rd<150>;

	ld.param.u64 	%rd30, [_Z20voxel_pooling_kernelPKiPKfPfiiiiiiii_param_0];
	ld.param.u64 	%rd31, [_Z20voxel_pooling_kernelPKiPKfPfiiiiiiii_param_1];
	ld.param.u64 	%rd32, [_Z20voxel_pooling_kernelPKiPKfPfiiiiiiii_param_2];
	ld.param.u32 	%r52, [_Z20voxel_pooling_kernelPKiPKfPfiiiiiiii_param_5];
	ld.param.u32 	%r53, [_Z20voxel_pooling_kernelPKiPKfPfiiiiiiii_param_6];
	ld.param.u32 	%r54, [_Z20voxel_pooling_kernelPKiPKfPfiiiiiiii_param_7];
	ld.param.u32 	%r55, [_Z20voxel_pooling_kernelPKiPKfPfiiiiiiii_param_8];
	ld.param.u32 	%r56, [_Z20voxel_pooling_kernelPKiPKfPfiiiiiiii_param_9];
	ld.param.u32 	%r57, [_Z20voxel_pooling_kernelPKiPKfPfiiiiiiii_param_10];
	cvta.to.global.u64 	%rd1, %rd32;
	cvta.to.global.u64 	%rd2, %rd31;
	cvta.to.global.u64 	%rd3, %rd30;
	mov.u32 	%r58, %ctaid.x;
	mov.u32 	%r59, %ntid.x;
	mov.u32 	%r60, %tid.x;
	mad.lo.s32 	%r61, %r58, %r59, %r60;
	cvt.u64.u32 	%rd4, %r61;
	mul.lo.s32 	%r1, %r53, %r52;
	mul.lo.s32 	%r2, %r1, %r54;
	mul.lo.s32 	%r62, %r2, %r55;
	cvt.s64.s32 	%rd5, %r62;
	and.b64  	%rd33, %rd5, -4294967296;
	setp.ne.s64 	%p1, %rd33, 0;
	@%p1 bra 	$L__BB0_2;
	cvt.u32.u64 	%r63, %rd5;
	cvt.u32.u64 	%r64, %rd4;
	div.u32 	%r65, %r64, %r63;
	mul.lo.s32 	%r66, %r65, %r63;
	sub.s32 	%r67, %r64, %r66;
	cvt.u64.u32 	%rd144, %r65;
	cvt.u64.u32 	%rd145, %r67;
	bra.uni 	$L__BB0_3;
$L__BB0_2:
	div.u64 	%rd144, %rd4, %rd5;
	mul.lo.s64 	%rd34, %rd144, %rd5;
	sub.s64 	%rd145, %rd4, %rd34;
$L__BB0_3:
	cvt.s64.s32 	%rd12, %r2;
	or.b64  	%rd35, %rd145, %rd12;
	and.b64  	%rd36, %rd35, -4294967296;
	setp.ne.s64 	%p2, %rd36, 0;
	@%p2 bra 	$L__BB0_5;
	cvt.u32.u64 	%r68, %rd12;
	cvt.u32.u64 	%r69, %rd145;
	div.u32 	%r70, %r69, %r68;
	cvt.u64.u32 	%rd146, %r70;
	bra.uni 	$L__BB0_6;
$L__BB0_5:
	div.u64 	%rd146, %rd145, %rd12;
$L__BB0_6:
	cvt.s64.s32 	%rd16, %r54;
	and.b64  	%rd37, %rd16, -4294967296;
	setp.ne.s64 	%p3, %rd37, 0;
	@%p3 bra 	$L__BB0_8;
	cvt.u32.u64 	%r71, %rd16;
	cvt.u32.u64 	%r72, %rd4;
	div.u32 	%r73, %r72, %r71;
	mul.lo.s32 	%r74, %r73, %r71;
	sub.s32 	%r75, %r72, %r74;
	cvt.u64.u32 	%rd147, %r73;
	cvt.u64.u32 	%rd148, %r75;
	bra.uni 	$L__BB0_9;
$L__BB0_8:
	div.u64 	%rd147, %rd4, %rd16;
	mul.lo.s64 	%rd38, %rd147, %rd16;
	sub.s64 	%rd148, %rd4, %rd38;
$L__BB0_9:
	cvt.s64.s32 	%rd23, %r1;
	and.b64  	%rd39, %rd23, -4294967296;
	setp.ne.s64 	%p4, %rd39, 0;
	@%p4 bra 	$L__BB0_11;
	cvt.u32.u64 	%r76, %rd23;
	cvt.u32.u64 	%r77, %rd147;
	rem.u32 	%r78, %r77, %r76;
	cvt.u64.u32 	%rd149, %r78;
	bra.uni 	$L__BB0_12;
$L__BB0_11:
	rem.u64 	%rd149, %rd147, %rd23;
$L__BB0_12:
	ld.param.u32 	%r117, [_Z20voxel_pooling_kernelPKiPKfPfiiiiiiii_param_4];
	ld.param.u32 	%r116, [_Z20voxel_pooling_kernelPKiPKfPfiiiiiiii_param_3];
	cvt.u32.u64 	%r79, %rd5;
	mul.lo.s32 	%r80, %r79, %r116;
	cvt.s64.s32 	%rd40, %r80;
	setp.ge.u64 	%p5, %rd4, %rd40;
	setp.lt.s32 	%p6, %r117, 1;
	or.pred  	%p7, %p5, %p6;
	@%p7 bra 	$L__BB0_34;
	ld.param.u32 	%r129, [_Z20voxel_pooling_kernelPKiPKfPfiiiiiiii_param_8];
	ld.param.u32 	%r126, [_Z20voxel_pooling_kernelPKiPKfPfiiiiiiii_param_6];
	ld.param.u32 	%r123, [_Z20voxel_pooling_kernelPKiPKfPfiiiiiiii_param_5];
	ld.param.u32 	%r118, [_Z20voxel_pooling_kernelPKiPKfPfiiiiiiii_param_4];
	cvt.u64.u32 	%rd41, %r118;
	cvt.s64.s32 	%rd42, %r129;
	cvt.s64.s32 	%rd43, %r123;
	cvt.s64.s32 	%rd44, %r126;
	mul.lo.s64 	%rd45, %rd43, %rd41;
	mul.lo.s64 	%rd46, %rd45, %rd44;
	mul.lo.s64 	%rd47, %rd46, %rd42;
	mul.lo.s64 	%rd48, %rd47, %rd144;
	mul.lo.s32 	%r3, %r1, %r129;
	mul.wide.s32 	%rd49, %r126, %r123;
	mad.lo.s64 	%rd50, %rd49, %rd146, %rd48;
	add.s64 	%rd27, %rd50, %rd149;
	mad.lo.s64 	%rd28, %rd48, %rd16, %rd145;
	mad.lo.s64 	%rd51, %rd144, %rd16, %rd148;
	mul.wide.s32 	%rd52, %r57, %r56;
	mul.lo.s64 	%rd29, %rd52, %rd51;
	setp.lt.u32 	%p8, %r118, 4;
	mov.b32 	%r142, 0;
	@%p8 bra 	$L__BB0_24;
	ld.param.u32 	%r130, [_Z20voxel_pooling_kernelPKiPKfPfiiiiiiii_param_8];
	ld.param.u32 	%r127, [_Z20voxel_pooling_kernelPKiPKfPfiiiiiiii_param_6];
	ld.param.u32 	%r124, [_Z20voxel_pooling_kernelPKiPKfPfiiiiiiii_param_5];
	ld.param.u32 	%r119, [_Z20voxel_pooling_kernelPKiPKfPfiiiiiiii_param_4];
	and.b32  	%r83, %r119, 2147483644;
	neg.s32 	%r140, %r83;
	mul.lo.s32 	%r84, %r130, %r127;
	mul.lo.s32 	%r85, %r84, %r124;
	mul.lo.s32 	%r138, %r85, %r54;
	shl.b32 	%r137, %r85, 1;
	shl.b32 	%r136, %r138, 1;
	mul.lo.s32 	%r135, %r85, 3;
	mul.lo.s32 	%r134, %r138, 3;
	mov.b32 	%r132, 0;
	mov.u32 	%r133, %r132;
	mov.u32 	%r139, %r3;
$L__BB0_15:
	.pragma "nounroll";
	cvt.s64.s32 	%rd53, %r132;
	add.s64 	%rd54, %rd27, %rd53;
	mad.lo.s64 	%rd55, %rd54, 12, %rd3;
	ld.global.u32 	%r19, [%rd55];
	ld.global.u32 	%r20, [%rd55+4];
	ld.global.u32 	%r86, [%rd55+8];
	setp.gt.s32 	%p9, %r19, -1;
	setp.lt.s32 	%p10, %r19, %r57;
	and.pred  	%p11, %p9, %p10;
	setp.gt.s32 	%p12, %r20, -1;
	setp.lt.s32 	%p13, %r20, %r56;
	and.pred  	%p14, %p12, %p13;
	and.pred  	%p16, %p11, %p14;
	not.pred 	%p17, %p16;
	setp.ne.s32 	%p18, %r86, 0;
	or.pred  	%p19, %p17, %p18;
	@%p19 bra 	$L__BB0_17;
	cvt.s64.s32 	%rd56, %r133;
	add.s64 	%rd57, %rd28, %rd56;
	shl.b64 	%rd58, %rd57, 2;
	add.s64 	%rd59, %rd2, %rd58;
	ld.global.f32 	%f1, [%rd59];
	mul.lo.s32 	%r88, %r20, %r57;
	cvt.s64.s32 	%rd60, %r88;
	cvt.u64.u32 	%rd61, %r19;
	add.s64 	%rd62, %rd29, %rd61;
	add.s64 	%rd63, %rd62, %rd60;
	shl.b64 	%rd64, %rd63, 2;
	add.s64 	%rd65, %rd1, %rd64;
	atom.global.add.f32 	%f2, [%rd65], %f1;
	membar.gl;
$L__BB0_17:
	cvt.s64.s32 	%rd66, %r139;
	add.s64 	%rd67, %rd27, %rd66;
	mad.lo.s64 	%rd68, %rd67, 12, %rd3;
	ld.global.u32 	%r21, [%rd68];
	ld.global.u32 	%r22, [%rd68+4];
	ld.global.u32 	%r89, [%rd68+8];
	setp.gt.s32 	%p20, %r21, -1;
	setp.lt.s32 	%p21, %r21, %r57;
	and.pred  	%p22, %p20, %p21;
	setp.gt.s32 	%p23, %r22, -1;
	setp.lt.s32 	%p24, %r22, %r56;
	and.pred  	%p25, %p23, %p24;
	and.pred  	%p27, %p22, %p25;
	not.pred 	%p28, %p27;
	setp.ne.s32 	%p29, %r89, 0;
	or.pred  	%p30, %p28, %p29;
	@%p30 bra 	$L__BB0_19;
	cvt.s64.s32 	%rd69, %r138;
	add.s64 	%rd70, %rd28, %rd69;
	shl.b64 	%rd71, %rd70, 2;
	add.s64 	%rd72, %rd2, %rd71;
	ld.global.f32 	%f3, [%rd72];
	mul.lo.s32 	%r91, %r22, %r57;
	cvt.s64.s32 	%rd73, %r91;
	cvt.u64.u32 	%rd74, %r21;
	add.s64 	%rd75, %rd29, %rd74;
	add.s64 	%rd76, %rd75, %rd73;
	shl.b64 	%rd77, %rd76, 2;
	add.s64 	%rd78, %rd1, %rd77;
	atom.global.add.f32 	%f4, [%rd78], %f3;
	membar.gl;
$L__BB0_19:
	cvt.s64.s32 	%rd79, %r137;
	add.s64 	%rd80, %rd27, %rd79;
	mad.lo.s64 	%rd81, %rd80, 12, %rd3;
	ld.global.u32 	%r23, [%rd81];
	ld.global.u32 	%r24, [%rd81+4];
	ld.global.u32 	%r92, [%rd81+8];
	setp.gt.s32 	%p31, %r23, -1;
	setp.lt.s32 	%p32, %r23, %r57;
	and.pred  	%p33, %p31, %p32;
	setp.gt.s32 	%p34, %r24, -1;
	setp.lt.s32 	%p35, %r24, %r56;
	and.pred  	%p36, %p34, %p35;
	and.pred  	%p38, %p33, %p36;
	not.pred 	%p39, %p38;
	setp.ne.s32 	%p40, %r92, 0;
	or.pred  	%p41, %p39, %p40;
	@%p41 bra 	$L__BB0_21;
	cvt.s64.s32 	%rd82, %r136;
	add.s64 	%rd83, %rd28, %rd82;
	shl.b64 	%rd84, %rd83, 2;
	add.s64 	%rd85, %rd2, %rd84;
	ld.global.f32 	%f5, [%rd85];
	mul.lo.s32 	%r94, %r24, %r57;
	cvt.s64.s32 	%rd86, %r94;
	cvt.u64.u32 	%rd87, %r23;
	add.s64 	%rd88, %rd29, %rd87;
	add.s64 	%rd89, %rd88, %rd86;
	shl.b64 	%rd90, %rd89, 2;
	add.s64 	%rd91, %rd1, %rd90;
	atom.global.add.f32 	%f6, [%rd91], %f5;
	membar.gl;
$L__BB0_21:
	cvt.s64.s32 	%rd92, %r135;
	add.s64 	%rd93, %rd27, %rd92;
	mad.lo.s64 	%rd94, %rd93, 12, %rd3;
	ld.global.u32 	%r25, [%rd94];
	ld.global.u32 	%r26, [%rd94+4];
	ld.global.u32 	%r95, [%rd94+8];
	setp.gt.s32 	%p42, %r25, -1;
	setp.lt.s32 	%p43, %r25, %r57;
	and.pred  	%p44, %p42, %p43;
	setp.gt.s32 	%p45, %r26, -1;
	setp.lt.s32 	%p46, %r26, %r56;
	and.pred  	%p47, %p45, %p46;
	and.pred  	%p49, %p44, %p47;
	not.pred 	%p50, %p49;
	setp.ne.s32 	%p51, %r95, 0;
	or.pred  	%p52, %p50, %p51;
	@%p52 bra 	$L__BB0_23;
	cvt.s64.s32 	%rd95, %r134;
	add.s64 	%rd96, %rd28, %rd95;
	shl.b64 	%rd97, %rd96, 2;
	add.s64 	%rd98, %rd2, %rd97;
	ld.global.f32 	%f7, [%rd98];
	mul.lo.s32 	%r97, %r26, %r57;
	cvt.s64.s32 	%rd99, %r97;
	cvt.u64.u32 	%rd100, %r25;
	add.s64 	%rd101, %rd29, %rd100;
	add.s64 	%rd102, %rd101, %rd99;
	shl.b64 	%rd103, %rd102, 2;
	add.s64 	%rd104, %rd1, %rd103;
	atom.global.add.f32 	%f8, [%rd104], %f7;
	membar.gl;
$L__BB0_23:
	ld.param.u32 	%r131, [_Z20voxel_pooling_kernelPKiPKfPfiiiiiiii_param_8];
	ld.param.u32 	%r128, [_Z20voxel_pooling_kernelPKiPKfPfiiiiiiii_param_6];
	ld.param.u32 	%r125, [_Z20voxel_pooling_kernelPKiPKfPfiiiiiiii_param_5];
	ld.param.u32 	%r120, [_Z20voxel_pooling_kernelPKiPKfPfiiiiiiii_param_4];
	and.b32  	%r142, %r120, 2147483644;
	add.s32 	%r140, %r140, 4;
	mul.lo.s32 	%r98, %r131, %r128;
	mul.lo.s32 	%r99, %r98, %r125;
	shl.b32 	%r100, %r99, 2;
	add.s32 	%r139, %r139, %r100;
	mul.lo.s32 	%r101, %r99, %r54;
	shl.b32 	%r102, %r101, 2;
	add.s32 	%r138, %r138, %r102;
	add.s32 	%r137, %r137, %r100;
	add.s32 	%r136, %r136, %r102;
	add.s32 	%r135, %r135, %r100;
	add.s32 	%r134, %r134, %r102;
	add.s32 	%r133, %r133, %r102;
	add.s32 	%r132, %r132, %r100;
	setp.ne.s32 	%p53, %r140, 0;
	@%p53 bra 	$L__BB0_15;
$L__BB0_24:
	ld.param.u32 	%r121, [_Z20voxel_pooling_kernelPKiPKfPfiiiiiiii_param_4];
	and.b32  	%r38, %r121, 3;
	setp.eq.s32 	%p54, %r38, 0;
	@%p54 bra 	$L__BB0_34;
	setp.eq.s32 	%p55, %r38, 1;
	@%p55 bra 	$L__BB0_31;
	mul.lo.s32 	%r39, %r3, %r142;
	cvt.s64.s32 	%rd105, %r39;
	add.s64 	%rd106, %rd27, %rd105;
	mad.lo.s64 	%rd107, %rd106, 12, %rd3;
	ld.global.u32 	%r40, [%rd107];
	ld.global.u32 	%r41, [%rd107+4];
	ld.global.u32 	%r103, [%rd107+8];
	setp.gt.s32 	%p56, %r40, -1;
	setp.lt.s32 	%p57, %r40, %r57;
	and.pred  	%p58, %p56, %p57;
	setp.gt.s32 	%p59, %r41, -1;
	setp.lt.s32 	%p60, %r41, %r56;
	and.pred  	%p61, %p59, %p60;
	and.pred  	%p63, %p58, %p61;
	not.pred 	%p64, %p63;
	setp.ne.s32 	%p65, %r103, 0;
	or.pred  	%p66, %p64, %p65;
	@%p66 bra 	$L__BB0_28;
	mul.lo.s32 	%r105, %r39, %r54;
	cvt.s64.s32 	%rd108, %r105;
	add.s64 	%rd109, %rd28, %rd108;
	shl.b64 	%rd110, %rd109, 2;
	add.s64 	%rd111, %rd2, %rd110;
	ld.global.f32 	%f9, [%rd111];
	mul.lo.s32 	%r106, %r41, %r57;
	cvt.s64.s32 	%rd112, %r106;
	cvt.u64.u32 	%rd113, %r40;
	add.s64 	%rd114, %rd29, %rd113;
	add.s64 	%rd115, %rd114, %rd112;
	shl.b64 	%rd116, %rd115, 2;
	add.s64 	%rd117, %rd1, %rd116;
	atom.global.add.f32 	%f10, [%rd117], %f9;
	membar.gl;
$L__BB0_28:
	add.s32 	%r42, %r39, %r3;
	cvt.s64.s32 	%rd118, %r42;
	add.s64 	%rd119, %rd27, %rd118;
	mad.lo.s64 	%rd120, %rd119, 12, %rd3;
	ld.global.u32 	%r43, [%rd120];
	ld.global.u32 	%r44, [%rd120+4];
	ld.global.u32 	%r107, [%rd120+8];
	setp.gt.s32 	%p67, %r43, -1;
	setp.lt.s32 	%p68, %r43, %r57;
	and.pred  	%p69, %p67, %p68;
	setp.gt.s32 	%p70, %r44, -1;
	setp.lt.s32 	%p71, %r44, %r56;
	and.pred  	%p72, %p70, %p71;
	and.pred  	%p74, %p69, %p72;
	not.pred 	%p75, %p74;
	setp.ne.s32 	%p76, %r107, 0;
	or.pred  	%p77, %p75, %p76;
	@%p77 bra 	$L__BB0_30;
	mul.lo.s32 	%r109, %r42, %r54;
	cvt.s64.s32 	%rd121, %r109;
	add.s64 	%rd122, %rd28, %rd121;
	shl.b64 	%rd123, %rd122, 2;
	add.s64 	%rd124, %rd2, %rd123;
	ld.global.f32 	%f11, [%rd124];
	mul.lo.s32 	%r110, %r44, %r57;
	cvt.s64.s32 	%rd125, %r110;
	cvt.u64.u32 	%rd126, %r43;
	add.s64 	%rd127, %rd29, %rd126;
	add.s64 	%rd128, %rd127, %rd125;
	shl.b64 	%rd129, %rd128, 2;
	add.s64 	%rd130, %rd1, %rd129;
	atom.global.add.f32 	%f12, [%rd130], %f11;
	membar.gl;
$L__BB0_30:
	add.s32 	%r142, %r142, 2;
$L__BB0_31:
	ld.param.u32 	%r122, [_Z20voxel_pooling_kernelPKiPKfPfiiiiiiii_param_4];
	and.b32  	%r111, %r122, 1;
	setp.eq.b32 	%p78, %r111, 1;
	not.pred 	%p79, %p78;
	@%p79 bra 	$L__BB0_34;
	mul.lo.s32 	%r47, %r3, %r142;
	cvt.s64.s32 	%rd131, %r47;
	add.s64 	%rd132, %rd27, %rd131;
	mad.lo.s64 	%rd133, %rd132, 12, %rd3;
	ld.global.u32 	%r48, [%rd133];
	ld.global.u32 	%r49, [%rd133+4];
	ld.global.u32 	%r112, [%rd133+8];
	setp.gt.s32 	%p80, %r48, -1;
	setp.lt.s32 	%p81, %r48, %r57;
	and.pred  	%p82, %p80, %p81;
	setp.gt.s32 	%p83, %r49, -1;
	setp.lt.s32 	%p84, %r49, %r56;
	and.pred  	%p85, %p83, %p84;
	and.pred  	%p87, %p82, %p85;
	not.pred 	%p88, %p87;
	setp.ne.s32 	%p89, %r112, 0;
	or.pred  	%p90, %p88, %p89;
	@%p90 bra 	$L__BB0_34;
	mul.lo.s32 	%r114, %r47, %r54;
	cvt.s64.s32 	%rd134, %r114;
	add.s64 	%rd135, %rd28, %rd134;
	shl.b64 	%rd136, %rd135, 2;
	add.s64 	%rd137, %rd2, %rd136;
	ld.global.f32 	%f13, [%rd137];
	mul.lo.s32 	%r115, %r49, %r57;
	cvt.s64.s32 	%rd138, %r115;
	cvt.u64.u32 	%rd139, %r48;
	add.s64 	%rd140, %rd29, %rd139;
	add.s64 	%rd141, %rd140, %rd138;
	shl.b64 	%rd142, %rd141, 2;
	add.s64 	%rd143, %rd1, %rd142;
	atom.global.add.f32 	%f14, [%rd143], %f13;
	membar.gl;
$L__BB0_34:
	ret;

}
	// .globl	_Z18voxel_align_kernelPKfS0_Pfiiiiiiii
.visible .entry _Z18voxel_align_kernelPKfS0_Pfiiiiiiii(
	.param .u64 .ptr .align 1 _Z18voxel_align_kernelPKfS0_Pfiiiiiiii_param_0,
	.param .u64 .ptr .align 1 _Z18voxel_align_kernelPKfS0_Pfiiiiiiii_param_1,
	.param .u64 .ptr .align 1 _Z18voxel_align_kernelPKfS0_Pfiiiiiiii_param_2,
	.param .u32 _Z18voxel_align_kernelPKfS0_Pfiiiiiiii_param_3,
	.param .u32 _Z18voxel_align_kernelPKfS0_Pfiiiiiiii_param_4,
	.param .u32 _Z18voxel_align_kernelPKfS0_Pfiiiiiiii_param_5,
	.param .u32 _Z18voxel_align_kernelPKfS0_Pfiiiiiiii_param_6,
	.param .u32 _Z18voxel_align_kernelPKfS0_Pfiiiiiiii_param_7,
	.param .u32 _Z18voxel_align_kernelPKfS0_Pfiiiiiiii_param_8,
	.param .u32 _Z18voxel_align_kernelPKfS0_Pfiiiiiiii_param_9,
	.param .u32 _Z18voxel_align_kernelPKfS0_Pfiiiiiiii_param_10
)
{
	.reg .pred 	%p<37>;
	.reg .b32 	%r<62>;
	.reg .b32 	%f<25>;
	.reg .b64 	%rd<96>;

	ld.param.u64 	%rd35, [_Z18voxel_align_kernelPKfS0_Pfiiiiiiii_param_2];
	ld.param.u32 	%r18, [_Z18voxel_align_kernelPKfS0_Pfiiiiiiii_param_5];
	ld.param.u32 	%r19, [_Z18voxel_align_kernelPKfS0_Pfiiiiiiii_param_6];
	ld.param.u32 	%r20, [_Z18voxel_align_kernelPKfS0_Pfiiiiiiii_param_7];
	ld.param.u32 	%r21, [_Z18voxel_align_kernelPKfS0_Pfiiiiiiii_param_8];
	ld.param.u32 	%r22, [_Z18voxel_align_kernelPKfS0_Pfiiiiiiii_param_9];
	ld.param.u32 	%r23, [_Z18voxel_align_kernelPKfS0_Pfiiiiiiii_param_10];
	cvta.to.global.u64 	%rd1, %rd35;
	mov.u32 	%r24, %ctaid.x;
	mov.u32 	%r25, %ntid.x;
	mov.u32 	%r26, %tid.x;
	mad.lo.s32 	%r27, %r24, %r25, %r26;
	cvt.u64.u32 	%rd2, %r27;
	mul.lo.s32 	%r1, %r19, %r18;
	mul.lo.s32 	%r2, %r1, %r20;
	mul.lo.s32 	%r28, %r2, %r21;
	cvt.s64.s32 	%rd3, %r28;
	and.b64  	%rd36, %rd3, -4294967296;
	setp.ne.s64 	%p4, %rd36, 0;
	@%p4 bra 	$L__BB1_2;
	cvt.u32.u64 	%r29, %rd3;
	cvt.u32.u64 	%r30, %rd2;
	div.u32 	%r31, %r30, %r29;
	mul.lo.s32 	%r32, %r31, %r29;
	sub.s32 	%r33, %r30, %r32;
	cvt.u64.u32 	%rd89, %r31;
	cvt.u64.u32 	%rd90, %r33;
	bra.uni 	$L__BB1_3;
$L__BB1_2:
	div.u64 	%rd89, %rd2, %rd3;
	mul.lo.s64 	%rd37, %rd89, %rd3;
	sub.s64 	%rd90, %rd2, %rd37;
$L__BB1_3:
	cvt.s64.s32 	%rd10, %r2;
	and.b64  	%rd38, %rd10, -4294967296;
	setp.ne.s64 	%p5, %rd38, 0;
	@%p5 bra 	$L__BB1_5;
	cvt.u32.u64 	%r34, %rd10;
	cvt.u32.u64 	%r35, %rd2;
	div.u32 	%r36, %r35, %r34;
	cvt.u64.u32 	%rd91, %r36;
	bra.uni 	$L__BB1_6;
$L__BB1_5:
	div.u64 	%rd91, %rd2, %rd10;
$L__BB1_6:
	cvt.s64.s32 	%rd14, %r21;
	and.b64  	%rd39, %rd14, -4294967296;
	setp.ne.s64 	%p6, %rd39, 0;
	@%p6 bra 	$L__BB1_8;
	cvt.u32.u64 	%r37, %rd14;
	cvt.u32.u64 	%r38, %rd91;
	rem.u32 	%r39, %r38, %r37;
	cvt.u64.u32 	%rd92, %r39;
	bra.uni 	$L__BB1_9;
$L__BB1_8:
	rem.u64 	%rd92, %rd91, %rd14;
$L__BB1_9:
	cvt.s64.s32 	%rd18, %r20;
	and.b64  	%rd40, %rd18, -4294967296;
	setp.ne.s64 	%p7, %rd40, 0;
	@%p7 bra 	$L__BB1_11;
	cvt.u32.u64 	%r40, %rd18;
	cvt.u32.u64 	%r41, %rd2;
	div.u32 	%r42, %r41, %r40;
	mul.lo.s32 	%r43, %r42, %r40;
	sub.s32 	%r44, %r41, %r43;
	cvt.u64.u32 	%rd93, %r42;
	cvt.u64.u32 	%rd94, %r44;
	bra.uni 	$L__BB1_12;
$L__BB1_11:
	div.u64 	%rd93, %rd2, %rd18;
	mul.lo.s64 	%rd41, %rd93, %rd18;
	sub.s64 	%rd94, %rd2, %rd41;
$L__BB1_12:
	cvt.s64.s32 	%rd25, %r1;
	and.b64  	%rd42, %rd25, -4294967296;
	setp.ne.s64 	%p8, %rd42, 0;
	@%p8 bra 	$L__BB1_14;
	cvt.u32.u64 	%r45, %rd25;
	cvt.u32.u64 	%r46, %rd93;
	rem.u32 	%r47, %r46, %r45;
	cvt.u64.u32 	%rd95, %r47;
	bra.uni 	$L__BB1_15;
$L__BB1_14:
	rem.u64 	%rd95, %rd93, %rd25;
$L__BB1_15:
	ld.param.u32 	%r57, [_Z18voxel_align_kernelPKfS0_Pfiiiiiiii_param_4];
	ld.param.u32 	%r56, [_Z18voxel_align_kernelPKfS0_Pfiiiiiiii_param_3];
	cvt.u32.u64 	%r48, %rd3;
	mul.lo.s32 	%r49, %r48, %r56;
	cvt.s64.s32 	%rd43, %r49;
	setp.ge.u64 	%p9, %rd2, %rd43;
	setp.lt.s32 	%p10, %r57, 1;
	or.pred  	%p11, %p9, %p10;
	@%p11 bra 	$L__BB1_28;
	ld.param.u32 	%r58, [_Z18voxel_align_kernelPKfS0_Pfiiiiiiii_param_4];
	cvt.u64.u32 	%rd44, %r58;
	cvt.s64.s32 	%rd45, %r18;
	cvt.s64.s32 	%rd46, %r19;
	mul.lo.s64 	%rd47, %rd45, %rd44;
	mul.lo.s64 	%rd48, %rd47, %rd46;
	mul.lo.s64 	%rd49, %rd48, %rd14;
	mul.lo.s64 	%rd50, %rd49, %rd89;
	mul.wide.s32 	%rd51, %r19, %r18;
	mad.lo.s64 	%rd52, %rd51, %rd92, %rd50;
	add.s64 	%rd29, %rd52, %rd95;
	mad.lo.s64 	%rd30, %rd50, %rd18, %rd90;
	mad.lo.s64 	%rd53, %rd89, %rd18, %rd94;
	mul.wide.s32 	%rd54, %r23, %r22;
	mul.lo.s64 	%rd31, %rd54, %rd53;
	neg.s32 	%r61, %r58;
	mul.lo.s32 	%r51, %r21, %r19;
	mul.lo.s32 	%r5, %r51, %r18;
	mul.lo.s32 	%r4, %r5, %r20;
	mov.b32 	%r59, 0;
	mov.u32 	%r60, %r59;
$L__BB1_17:
	ld.param.u64 	%rd87, [_Z18voxel_align_kernelPKfS0_Pfiiiiiiii_param_0];
	cvt.s64.s32 	%rd55, %r59;
	add.s64 	%rd56, %rd29, %rd55;
	cvta.to.global.u64 	%rd57, %rd87;
	mad.lo.s64 	%rd32, %rd56, 12, %rd57;
	ld.global.f32 	%f6, [%rd32+8];
	setp.ltu.f32 	%p12, %f6, 0f00000000;
	setp.geu.f32 	%p13, %f6, 0f3F800000;
	or.pred  	%p14, %p12, %p13;
	@%p14 bra 	$L__BB1_27;
	ld.param.u64 	%rd88, [_Z18voxel_align_kernelPKfS0_Pfiiiiiiii_param_1];
	ld.global.f32 	%f7, [%rd32+4];
	ld.global.f32 	%f8, [%rd32];
	cvt.s64.s32 	%rd58, %r60;
	add.s64 	%rd59, %rd30, %rd58;
	cvta.to.global.u64 	%rd60, %rd88;
	shl.b64 	%rd61, %rd59, 2;
	add.s64 	%rd62, %rd60, %rd61;
	ld.global.f32 	%f1, [%rd62];
	cvt.rmi.s32.f32 	%r9, %f8;
	cvt.rmi.s32.f32 	%r10, %f7;
	add.s32 	%r11, %r9, 1;
	add.s32 	%r12, %r10, 1;
	cvt.rn.f32.s32 	%f9, %r11;
	sub.f32 	%f2, %f9, %f8;
	cvt.rn.f32.s32 	%f10, %r12;
	sub.f32 	%f3, %f10, %f7;
	cvt.rn.f32.s32 	%f11, %r10;
	sub.f32 	%f4, %f7, %f11;
	cvt.rn.f32.s32 	%f12, %r9;
	sub.f32 	%f5, %f8, %f12;
	setp.gt.s32 	%p15, %r9, -1;
	setp.lt.s32 	%p16, %r9, %r23;
	and.pred  	%p1, %p15, %p16;
	setp.gt.s32 	%p17, %r10, -1;
	setp.lt.s32 	%p18, %r10, %r22;
	and.pred  	%p2, %p17, %p18;
	and.pred  	%p20, %p1, %p2;
	not.pred 	%p21, %p20;
	@%p21 bra 	$L__BB1_20;
	mul.lo.s32 	%r52, %r10, %r23;
	cvt.s64.s32 	%rd63, %r52;
	cvt.u64.u32 	%rd64, %r9;
	add.s64 	%rd65, %rd31, %rd63;
	add.s64 	%rd66, %rd65, %rd64;
	shl.b64 	%rd67, %rd66, 2;
	add.s64 	%rd68, %rd1, %rd67;
	mul.f32 	%f13, %f3, %f2;
	mul.f32 	%f14, %f1, %f13;
	atom.global.add.f32 	%f15, [%rd68], %f14;
$L__BB1_20:
	membar.gl;
	setp.lt.s32 	%p22, %r10, -1;
	not.pred 	%p23, %p1;
	or.pred  	%p24, %p23, %p22;
	setp.ge.s32 	%p25, %r12, %r22;
	or.pred  	%p26, %p24, %p25;
	@%p26 bra 	$L__BB1_22;
	mul.lo.s32 	%r53, %r12, %r23;
	cvt.s64.s32 	%rd69, %r53;
	cvt.u64.u32 	%rd70, %r9;
	add.s64 	%rd71, %rd31, %rd70;
	add.s64 	%rd72, %rd71, %rd69;
	shl.b64 	%rd73, %rd72, 2;
	add.s64 	%rd74, %rd1, %rd73;
	mul.f32 	%f16, %f4, %f2;
	mul.f32 	%f17, %f1, %f16;
	atom.global.add.f32 	%f18, [%rd74], %f17;
$L__BB1_22:
	membar.gl;
	setp.gt.s32 	%p27, %r9, -2;
	setp.lt.s32 	%p28, %r11, %r23;
	and.pred  	%p3, %p27, %p28;
	and.pred  	%p29, %p3, %p2;
	not.pred 	%p30, %p29;
	@%p30 bra 	$L__BB1_24;
	mul.lo.s32 	%r54, %r10, %r23;
	cvt.s64.s32 	%rd75, %r54;
	cvt.u64.u32 	%rd76, %r11;
	add.s64 	%rd77, %rd31, %rd75;
	add.s64 	%rd78, %rd77, %rd76;
	shl.b64 	%rd79, %rd78, 2;
	add.s64 	%rd80, %rd1, %rd79;
	mul.f32 	%f19, %f5, %f3;
	mul.f32 	%f20, %f1, %f19;
	atom.global.add.f32 	%f21, [%rd80], %f20;
$L__BB1_24:
	setp.ge.s32 	%p31, %r12, %r22;
	setp.lt.s32 	%p32, %r10, -1;
	membar.gl;
	not.pred 	%p33, %p3;
	or.pred  	%p34, %p33, %p32;
	or.pred  	%p35, %p34, %p31;
	@%p35 bra 	$L__BB1_26;
	mul.lo.s32 	%r55, %r12, %r23;
	cvt.s64.s32 	%rd81, %r55;
	cvt.u64.u32 	%rd82, %r11;
	add.s64 	%rd83, %rd31, %rd81;
	add.s64 	%rd84, %rd83, %rd82;
	shl.b64 	%rd85, %rd84, 2;
	add.s64 	%rd86, %rd1, %rd85;
	mul.f32 	%f22, %f4, %f5;
	mul.f32 	%f23, %f1, %f22;
	atom.global.add.f32 	%f24, [%rd86], %f23;
$L__BB1_26:
	membar.gl;
$L__BB1_27:
	add.s32 	%r61, %r61, 1;
	setp.ne.s32 	%p36, %r61, 0;
	add.s32 	%r60, %r60, %r4;
	add.s32 	%r59, %r59, %r5;
	@%p36 bra 	$L__BB1_17;
$L__BB1_28:
	ret;

}
	// .globl	_Z25voxel_pooling_grad_kernelPKiPKfPfiiiiiiii
.visible .entry _Z25voxel_pooling_grad_kernelPKiPKfPfiiiiiiii(
	.param .u64 .ptr .align 1 _Z25voxel_pooling_grad_kernelPKiPKfPfiiiiiiii_param_0,
	.param .u64 .ptr .align 1 _Z25voxel_pooling_grad_kernelPKiPKfPfiiiiiiii_param_1,
	.param .u64 .ptr .align 1 _Z25voxel_pooling_grad_kernelPKiPKfPfiiiiiiii_param_2,
	.param .u32 _Z25voxel_pooling_grad_kernelPKiPKfPfiiiiiiii_param_3,
	.param .u32 _Z25voxel_pooling_grad_kernelPKiPKfPfiiiiiiii_param_4,
	.param .u32 _Z25voxel_pooling_grad_kernelPKiPKfPfiiiiiiii_param_5,
	.param .u32 _Z25voxel_pooling_grad_kernelPKiPKfPfiiiiiiii_param_6,
	.param .u32 _Z25voxel_pooling_grad_kernelPKiPKfPfiiiiiiii_param_7,
	.param .u32 _Z25voxel_pooling_grad_kernelPKiPKfPfiiiiiiii_param_8,
	.param .u32 _Z25voxel_pooling_grad_kernelPKiPKfPfiiiiiiii_param_9,
	.param .u32 _Z25voxel_pooling_grad_kernelPKiPKfPfiiiiiiii_param_10
)
{
	.reg .pred 	%p<99>;
	.reg .b32 	%r<139>;
	.reg .b32 	%f<15>;
	.reg .b64 	%rd<150>;

	ld.param.u64 	%rd34, [_Z25voxel_pooling_grad_kernelPKiPKfPfiiiiiiii_param_0];
	ld.param.u64 	%rd35, [_Z25voxel_pooling_grad_kernelPKiPKfPfiiiiiiii_param_2];
	ld.param.u32 	%r52, [_Z25voxel_pooling_grad_kernelPKiPKfPfiiiiiiii_param_5];
	ld.param.u32 	%r53, [_Z25voxel_pooling_grad_kernelPKiPKfPfiiiiiiii_param_6];
	ld.param.u32 	%r54, [_Z25voxel_pooling_grad_kernelPKiPKfPfiiiiiiii_param_7];
	ld.param.u32 	%r55, [_Z25voxel_pooling_grad_kernelPKiPKfPfiiiiiiii_param_8];
	ld.param.u32 	%r56, [_Z25voxel_pooling_grad_kernelPKiPKfPfiiiiiiii_param_9];
	ld.param.u32 	%r57, [_Z25voxel_pooling_grad_kernelPKiPKfPfiiiiiiii_param_10];
	cvta.to.global.u64 	%rd1, %rd35;
	cvta.to.global.u64 	%rd2, %rd34;
	mov.u32 	%r58, %ctaid.x;
	mov.u32 	%r59, %ntid.x;
	mov.u32 	%r60, %tid.x;
	mad.lo.s32 	%r61, %r58, %r59, %r60;
	cvt.u64.u32 	%rd3, %r61;
	mul.lo.s32 	%r1, %r53, %r52;
	mul.lo.s32 	%r2, %r1, %r54;
	mul.lo.s32 	%r62, %r2, %r55;
	cvt.s64.s32 	%rd4, %r62;
	and.b64  	%rd36, %rd4, -4294967296;
	setp.ne.s64 	%p1, %rd36, 0;
	@%p1 bra 	$L__BB2_2;
	cvt.u32.u64 	%r63, %rd4;
	cvt.u32.u64 	%r64, %rd3;
	div.u32 	%r65, %r64, %r63;
	mul.lo.s32 	%r66, %r65, %r63;
	sub.s32 	%r67, %r64, %r66;
	cvt.u64.u32 	%rd143, %r65;
	cvt.u64.u32 	%rd144, %r67;
	bra.uni 	$L__BB2_3;
$L__BB2_2:
	div.u64 	%rd143, %rd3, %rd4;
	mul.lo.s64 	%rd37, %rd143, %rd4;
	sub.s64 	%rd144, %rd3, %rd37;
$L__BB2_3:
	cvt.s64.s32 	%rd11, %r2;
	and.b64  	%rd38, %rd11, -4294967296;
	setp.ne.s64 	%p2, %rd38, 0;
	@%p2 bra 	$L__BB2_5;
	cvt.u32.u64 	%r68, %rd11;
	cvt.u32.u64 	%r69, %rd3;
	div.u32 	%r70, %r69, %r68;
	cvt.u64.u32 	%rd145, %r70;
	bra.uni 	$L__BB2_6;
$L__BB2_5:
	div.u64 	%rd145, %rd3, %rd11;
$L__BB2_6:
	ld.param.u32 	%r124, [_Z25voxel_pooling_grad_kernelPKiPKfPfiiiiiiii_param_8];
	cvt.s64.s32 	%rd15, %r124;
	and.b64  	%rd39, %rd15, -4294967296;
	setp.ne.s64 	%p3, %rd39, 0;
	@%p3 bra 	$L__BB2_8;
	cvt.u32.u64 	%r71, %rd15;
	cvt.u32.u64 	%r72, %rd145;
	rem.u32 	%r73, %r72, %r71;
	cvt.u64.u32 	%rd146, %r73;
	bra.uni 	$L__BB2_9;
$L__BB2_8:
	rem.u64 	%rd146, %rd145, %rd15;
$L__BB2_9:
	cvt.s64.s32 	%rd19, %r54;
	and.b64  	%rd40, %rd19, -4294967296;
	setp.ne.s64 	%p4, %rd40, 0;
	@%p4 bra 	$L__BB2_11;
	cvt.u32.u64 	%r74, %rd19;
	cvt.u32.u64 	%r75, %rd3;
	div.u32 	%r76, %r75, %r74;
	mul.lo.s32 	%r77, %r76, %r74;
	sub.s32 	%r78, %r75, %r77;
	cvt.u64.u32 	%rd147, %r76;
	cvt.u64.u32 	%rd148, %r78;
	bra.uni 	$L__BB2_12;
$L__BB2_11:
	div.u64 	%rd147, %rd3, %rd19;
	mul.lo.s64 	%rd41, %rd147, %rd19;
	sub.s64 	%rd148, %rd3, %rd41;
$L__BB2_12:
	cvt.s64.s32 	%rd42, %r1;
	and.b64  	%rd43, %rd42, -4294967296;
	setp.ne.s64 	%p5, %rd43, 0;
	@%p5 bra 	$L__BB2_14;
	cvt.u32.u64 	%r79, %rd147;
	rem.u32 	%r80, %r79, %r1;
	cvt.u64.u32 	%rd149, %r80;
	bra.uni 	$L__BB2_15;
$L__BB2_14:
	rem.u64 	%rd149, %rd147, %rd42;
$L__BB2_15:
	ld.param.u32 	%r112, [_Z25voxel_pooling_grad_kernelPKiPKfPfiiiiiiii_param_4];
	ld.param.u32 	%r111, [_Z25voxel_pooling_grad_kernelPKiPKfPfiiiiiiii_param_3];
	cvt.u32.u64 	%r81, %rd4;
	mul.lo.s32 	%r82, %r81, %r111;
	cvt.s64.s32 	%rd45, %r82;
	setp.ge.u64 	%p6, %rd3, %rd45;
	setp.lt.s32 	%p7, %r112, 1;
	or.pred  	%p8, %p6, %p7;
	@%p8 bra 	$L__BB2_37;
	ld.param.u32 	%r125, [_Z25voxel_pooling_grad_kernelPKiPKfPfiiiiiiii_param_8];
	ld.param.u32 	%r121, [_Z25voxel_pooling_grad_kernelPKiPKfPfiiiiiiii_param_6];
	ld.param.u32 	%r118, [_Z25voxel_pooling_grad_kernelPKiPKfPfiiiiiiii_param_5];
	ld.param.u32 	%r113, [_Z25voxel_pooling_grad_kernelPKiPKfPfiiiiiiii_param_4];
	cvt.u64.u32 	%rd46, %r113;
	cvt.s64.s32 	%rd47, %r118;
	cvt.s64.s32 	%rd48, %r121;
	mul.lo.s64 	%rd49, %rd47, %rd46;
	mul.lo.s64 	%rd50, %rd49, %rd48;
	mul.lo.s64 	%rd51, %rd50, %rd15;
	mul.lo.s64 	%rd52, %rd51, %rd143;
	mul.lo.s32 	%r3, %r1, %r125;
	mul.wide.s32 	%rd53, %r121, %r118;
	mad.lo.s64 	%rd54, %rd53, %rd146, %rd52;
	add.s64 	%rd29, %rd54, %rd149;
	mad.lo.s64 	%rd55, %rd143, %rd19, %rd148;
	mul.wide.s32 	%rd56, %r57, %r56;
	mul.lo.s64 	%rd30, %rd56, %rd55;
	mad.lo.s64 	%rd31, %rd52, %rd19, %rd144;
	setp.lt.u32 	%p9, %r113, 4;
	mov.b32 	%r138, 0;
	@%p9 bra 	$L__BB2_27;
	ld.param.u32 	%r126, [_Z25voxel_pooling_grad_kernelPKiPKfPfiiiiiiii_param_8];
	ld.param.u32 	%r122, [_Z25voxel_pooling_grad_kernelPKiPKfPfiiiiiiii_param_6];
	ld.param.u32 	%r119, [_Z25voxel_pooling_grad_kernelPKiPKfPfiiiiiiii_param_5];
	ld.param.u32 	%r114, [_Z25voxel_pooling_grad_kernelPKiPKfPfiiiiiiii_param_4];
	and.b32  	%r85, %r114, 2147483644;
	neg.s32 	%r136, %r85;
	mul.lo.s32 	%r86, %r126, %r122;
	mul.lo.s32 	%r87, %r86, %r119;
	mul.lo.s32 	%r134, %r87, %r54;
	shl.b32 	%r133, %r87, 1;
	shl.b32 	%r132, %r134, 1;
	mul.lo.s32 	%r131, %r87, 3;
	mul.lo.s32 	%r130, %r134, 3;
	mov.b32 	%r128, 0;
	mov.u32 	%r129, %r128;
	mov.u32 	%r135, %r3;
$L__BB2_18:
	.pragma "nounroll";
	cvt.s64.s32 	%rd57, %r128;
	add.s64 	%rd58, %rd29, %rd57;
	mad.lo.s64 	%rd59, %rd58, 12, %rd2;
	ld.global.u32 	%r19, [%rd59];
	ld.global.u32 	%r20, [%rd59+4];
	ld.global.u32 	%r88, [%rd59+8];
	setp.eq.s32 	%p10, %r88, 0;
	setp.gt.s32 	%p11, %r19, -1;
	setp.lt.s32 	%p12, %r19, %r57;
	and.pred  	%p13, %p11, %p12;
	and.pred  	%p15, %p10, %p13;
	setp.gt.s32 	%p16, %r20, -1;
	setp.lt.s32 	%p17, %r20, %r56;
	and.pred  	%p18, %p16, %p17;
	and.pred  	%p20, %p15, %p18;
	not.pred 	%p21, %p20;
	@%p21 bra 	$L__BB2_20;
	ld.param.u64 	%rd138, [_Z25voxel_pooling_grad_kernelPKiPKfPfiiiiiiii_param_1];
	mad.lo.s32 	%r89, %r20, %r57, %r19;
	cvt.s64.s32 	%rd60, %r89;
	add.s64 	%rd61, %rd30, %rd60;
	cvta.to.global.u64 	%rd62, %rd138;
	shl.b64 	%rd63, %rd61, 2;
	add.s64 	%rd64, %rd62, %rd63;
	ld.global.f32 	%f1, [%rd64];
	cvt.s64.s32 	%rd65, %r129;
	add.s64 	%rd66, %rd31, %rd65;
	shl.b64 	%rd67, %rd66, 2;
	add.s64 	%rd68, %rd1, %rd67;
	atom.global.add.f32 	%f2, [%rd68], %f1;
	membar.gl;
$L__BB2_20:
	cvt.s64.s32 	%rd69, %r135;
	add.s64 	%rd70, %rd29, %rd69;
	mad.lo.s64 	%rd71, %rd70, 12, %rd2;
	ld.global.u32 	%r21, [%rd71];
	ld.global.u32 	%r22, [%rd71+4];
	ld.global.u32 	%r90, [%rd71+8];
	setp.eq.s32 	%p22, %r90, 0;
	setp.gt.s32 	%p23, %r21, -1;
	setp.lt.s32 	%p24, %r21, %r57;
	and.pred  	%p25, %p23, %p24;
	and.pred  	%p27, %p22, %p25;
	setp.gt.s32 	%p28, %r22, -1;
	setp.lt.s32 	%p29, %r22, %r56;
	and.pred  	%p30, %p28, %p29;
	and.pred  	%p32, %p27, %p30;
	not.pred 	%p33, %p32;
	@%p33 bra 	$L__BB2_22;
	ld.param.u64 	%rd139, [_Z25voxel_pooling_grad_kernelPKiPKfPfiiiiiiii_param_1];
	mad.lo.s32 	%r91, %r22, %r57, %r21;
	cvt.s64.s32 	%rd72, %r91;
	add.s64 	%rd73, %rd30, %rd72;
	cvta.to.global.u64 	%rd74, %rd139;
	shl.b64 	%rd75, %rd73, 2;
	add.s64 	%rd76, %rd74, %rd75;
	ld.global.f32 	%f3, [%rd76];
	cvt.s64.s32 	%rd77, %r134;
	add.s64 	%rd78, %rd31, %rd77;
	shl.b64 	%rd79, %rd78, 2;
	add.s64 	%rd80, %rd1, %rd79;
	atom.global.add.f32 	%f4, [%rd80], %f3;
	membar.gl;
$L__BB2_22:
	cvt.s64.s32 	%rd81, %r133;
	add.s64 	%rd82, %rd29, %rd81;
	mad.lo.s64 	%rd83, %rd82, 12, %rd2;
	ld.global.u32 	%r23, [%rd83];
	ld.global.u32 	%r24, [%rd83+4];
	ld.global.u32 	%r92, [%rd83+8];
	setp.eq.s32 	%p34, %r92, 0;
	setp.gt.s32 	%p35, %r23, -1;
	setp.lt.s32 	%p36, %r23, %r57;
	and.pred  	%p37, %p35, %p36;
	and.pred  	%p39, %p34, %p37;
	setp.gt.s32 	%p40, %r24, -1;
	setp.lt.s32 	%p41, %r24, %r56;
	and.pred  	%p42, %p40, %p41;
	and.pred  	%p44, %p39, %p42;
	not.pred 	%p45, %p44;
	@%p45 bra 	$L__BB2_24;
	ld.param.u64 	%rd140, [_Z25voxel_pooling_grad_kernelPKiPKfPfiiiiiiii_param_1];
	mad.lo.s32 	%r93, %r24, %r57, %r23;
	cvt.s64.s32 	%rd84, %r93;
	add.s64 	%rd85, %rd30, %rd84;
	cvta.to.global.u64 	%rd86, %rd140;
	shl.b64 	%rd87, %rd85, 2;
	add.s64 	%rd88, %rd86, %rd87;
	ld.global.f32 	%f5, [%rd88];
	cvt.s64.s32 	%rd89, %r132;
	add.s64 	%rd90, %rd31, %rd89;
	shl.b64 	%rd91, %rd90, 2;
	add.s64 	%rd92, %rd1, %rd91;
	atom.global.add.f32 	%f6, [%rd92], %f5;
	membar.gl;
$L__BB2_24:
	cvt.s64.s32 	%rd93, %r131;
	add.s64 	%rd94, %rd29, %rd93;
	mad.lo.s64 	%rd95, %rd94, 12, %rd2;
	ld.global.u32 	%r25, [%rd95];
	ld.global.u32 	%r26, [%rd95+4];
	ld.global.u32 	%r94, [%rd95+8];
	setp.eq.s32 	%p46, %r94, 0;
	setp.gt.s32 	%p47, %r25, -1;
	setp.lt.s32 	%p48, %r25, %r57;
	and.pred  	%p49, %p47, %p48;
	and.pred  	%p51, %p46, %p49;
	setp.gt.s32 	%p52, %r26, -1;
	setp.lt.s32 	%p53, %r26, %r56;
	and.pred  	%p54, %p52, %p53;
	and.pred  	%p56, %p51, %p54;
	not.pred 	%p57, %p56;
	@%p57 bra 	$L__BB2_26;
	ld.param.u64 	%rd141, [_Z25voxel_pooling_grad_kernelPKiPKfPfiiiiiiii_param_1];
	mad.lo.s32 	%r95, %r26, %r57, %r25;
	cvt.s64.s32 	%rd96, %r95;
	add.s64 	%rd97, %rd30, %rd96;
	cvta.to.global.u64 	%rd98, %rd141;
	shl.b64 	%rd99, %rd97, 2;
	add.s64 	%rd100, %rd98, %rd99;
	ld.global.f32 	%f7, [%rd100];
	cvt.s64.s32 	%rd101, %r130;
	add.s64 	%rd102, %rd31, %rd101;
	shl.b64 	%rd103, %rd102, 2;
	add.s64 	%rd104, %rd1, %rd103;
	atom.global.add.f32 	%f8, [%rd104], %f7;
	membar.gl;
$L__BB2_26:
	ld.param.u32 	%r127, [_Z25voxel_pooling_grad_kernelPKiPKfPfiiiiiiii_param_8];
	ld.param.u32 	%r123, [_Z25voxel_pooling_grad_kernelPKiPKfPfiiiiiiii_param_6];
	ld.param.u32 	%r120, [_Z25voxel_pooling_grad_kernelPKiPKfPfiiiiiiii_param_5];
	ld.param.u32 	%r115, [_Z25voxel_pooling_grad_kernelPKiPKfPfiiiiiiii_param_4];
	and.b32  	%r138, %r115, 2147483644;
	add.s32 	%r136, %r136, 4;
	mul.lo.s32 	%r96, %r127, %r123;
	mul.lo.s32 	%r97, %r96, %r120;
	shl.b32 	%r98, %r97, 2;
	add.s32 	%r135, %r135, %r98;
	mul.lo.s32 	%r99, %r97, %r54;
	shl.b32 	%r100, %r99, 2;
	add.s32 	%r134, %r134, %r100;
	add.s32 	%r133, %r133, %r98;
	add.s32 	%r132, %r132, %r100;
	add.s32 	%r131, %r131, %r98;
	add.s32 	%r130, %r130, %r100;
	add.s32 	%r129, %r129, %r100;
	add.s32 	%r128, %r128, %r98;
	setp.ne.s32 	%p58, %r136, 0;
	@%p58 bra 	$L__BB2_18;
$L__BB2_27:
	ld.param.u32 	%r116, [_Z25voxel_pooling_grad_kernelPKiPKfPfiiiiiiii_param_4];
	and.b32  	%r38, %r116, 3;
	setp.eq.s32 	%p59, %r38, 0;
	@%p59 bra 	$L__BB2_37;
	ld.param.u64 	%rd142, [_Z25voxel_pooling_grad_kernelPKiPKfPfiiiiiiii_param_1];
	cvta.to.global.u64 	%rd32, %rd142;
	setp.eq.s32 	%p60, %r38, 1;
	@%p60 bra 	$L__BB2_34;
	mul.lo.s32 	%r39, %r3, %r138;
	cvt.s64.s32 	%rd105, %r39;
	add.s64 	%rd106, %rd29, %rd105;
	mad.lo.s64 	%rd107, %rd106, 12, %rd2;
	ld.global.u32 	%r40, [%rd107];
	ld.global.u32 	%r41, [%rd107+4];
	ld.global.u32 	%r101, [%rd107+8];
	setp.eq.s32 	%p61, %r101, 0;
	setp.gt.s32 	%p62, %r40, -1;
	setp.lt.s32 	%p63, %r40, %r57;
	and.pred  	%p64, %p62, %p63;
	and.pred  	%p66, %p61, %p64;
	setp.gt.s32 	%p67, %r41, -1;
	setp.lt.s32 	%p68, %r41, %r56;
	and.pred  	%p69, %p67, %p68;
	and.pred  	%p71, %p66, %p69;
	not.pred 	%p72, %p71;
	@%p72 bra 	$L__BB2_31;
	mad.lo.s32 	%r102, %r41, %r57, %r40;
	cvt.s64.s32 	%rd108, %r102;
	add.s64 	%rd109, %rd30, %rd108;
	shl.b64 	%rd110, %rd109, 2;
	add.s64 	%rd111, %rd32, %rd110;
	ld.global.f32 	%f9, [%rd111];
	mul.lo.s32 	%r103, %r39, %r54;
	cvt.s64.s32 	%rd112, %r103;
	add.s64 	%rd113, %rd31, %rd112;
	shl.b64 	%rd114, %rd113, 2;
	add.s64 	%rd115, %rd1, %rd114;
	atom.global.add.f32 	%f10, [%rd115], %f9;
	membar.gl;
$L__BB2_31:
	add.s32 	%r42, %r39, %r3;
	cvt.s64.s32 	%rd116, %r42;
	add.s64 	%rd117, %rd29, %rd116;
	mad.lo.s64 	%rd118, %rd117, 12, %rd2;
	ld.global.u32 	%r43, [%rd118];
	ld.global.u32 	%r44, [%rd118+4];
	ld.global.u32 	%r104, [%rd118+8];
	setp.eq.s32 	%p73, %r104, 0;
	setp.gt.s32 	%p74, %r43, -1;
	setp.lt.s32 	%p75, %r43, %r57;
	and.pred  	%p76, %p74, %p75;
	and.pred  	%p78, %p73, %p76;
	setp.gt.s32 	%p79, %r44, -1;
	setp.lt.s32 	%p80, %r44, %r56;
	and.pred  	%p81, %p79, %p80;
	and.pred  	%p83, %p78, %p81;
	not.pred 	%p84, %p83;
	@%p84 bra 	$L__BB2_33;
	mad.lo.s32 	%r105, %r44, %r57, %r43;
	cvt.s64.s32 	%rd119, %r105;
	add.s64 	%rd120, %rd30, %rd119;
	shl.b64 	%rd121, %rd120, 2;
	add.s64 	%rd122, %rd32, %rd121;
	ld.global.f32 	%f11, [%rd122];
	mul.lo.s32 	%r106, %r42, %r54;
	cvt.s64.s32 	%rd123, %r106;
	add.s64 	%rd124, %rd31, %rd123;
	shl.b64 	%rd125, %rd124, 2;
	add.s64 	%rd126, %rd1, %rd125;
	atom.global.add.f32 	%f12, [%rd126], %f11;
	membar.gl;
$L__BB2_33:
	add.s32 	%r138, %r138, 2;
$L__BB2_34:
	ld.param.u32 	%r117, [_Z25voxel_pooling_grad_kernelPKiPKfPfiiiiiiii_param_4];
	and.b32  	%r107, %r117, 1;
	setp.eq.b32 	%p85, %r107, 1;
	not.pred 	%p86, %p85;
	@%p86 bra 	$L__BB2_37;
	mul.lo.s32 	%r47, %r3, %r138;
	cvt.s64.s32 	%rd127, %r47;
	add.s64 	%rd128, %rd29, %rd127;
	mad.lo.s64 	%rd129, %rd128, 12, %rd2;
	ld.global.u32 	%r48, [%rd129];
	ld.global.u32 	%r49, [%rd129+4];
	ld.global.u32 	%r108, [%rd129+8];
	setp.eq.s32 	%p87, %r108, 0;
	setp.gt.s32 	%p88, %r48, -1;
	setp.lt.s32 	%p89, %r48, %r57;
	and.pred  	%p90, %p88, %p89;
	and.pred  	%p92, %p87, %p90;
	setp.gt.s32 	%p93, %r49, -1;
	setp.lt.s32 	%p94, %r49, %r56;
	and.pred  	%p95, %p93, %p94;
	and.pred  	%p97, %p92, %p95;
	not.pred 	%p98, %p97;
	@%p98 bra 	$L__BB2_37;
	mad.lo.s32 	%r109, %r49, %r57, %r48;
	cvt.s64.s32 	%rd130, %r109;
	add.s64 	%rd131, %rd30, %rd130;
	shl.b64 	%rd132, %rd131, 2;
	add.s64 	%rd133, %rd32, %rd132;
	ld.global.f32 	%f13, [%rd133];
	mul.lo.s32 	%r110, %r47, %r54;
	cvt.s64.s32 	%rd134, %r110;
	add.s64 	%rd135, %rd31, %rd134;
	shl.b64 	%rd136, %rd135, 2;
	add.s64 	%rd137, %rd1, %rd136;
	atom.global.add.f32 	%f14, [%rd137], %f13;
	membar.gl;
$L__BB2_37:
	ret;

}
	// .globl	_Z23voxel_align_grad_kernelPKfS0_Pfiiiiiiii
.visible .entry _Z23voxel_align_grad_kernelPKfS0_Pfiiiiiiii(
	.param .u64 .ptr .align 1 _Z23voxel_align_grad_kernelPKfS0_Pfiiiiiiii_param_0,
	.param .u64 .ptr .align 1 _Z23voxel_align_grad_kernelPKfS0_Pfiiiiiiii_param_1,
	.param .u64 .ptr .align 1 _Z23voxel_align_grad_kernelPKfS0_Pfiiiiiiii_param_2,
	.param .u32 _Z23voxel_align_grad_kernelPKfS0_Pfiiiiiiii_param_3,
	.param .u32 _Z23voxel_align_grad_kernelPKfS0_Pfiiiiiiii_param_4,
	.param .u32 _Z23voxel_align_grad_kernelPKfS0_Pfiiiiiiii_param_5,
	.param .u32 _Z23voxel_align_grad_kernelPKfS0_Pfiiiiiiii_param_6,
	.param .u32 _Z23voxel_align_grad_kernelPKfS0_Pfiiiiiiii_param_7,
	.param .u32 _Z23voxel_align_grad_kernelPKfS0_Pfiiiiiiii_param_8,
	.param .u32 _Z23voxel_align_grad_kernelPKfS0_Pfiiiiiiii_param_9,
	.param .u32 _Z23voxel_align_grad_kernelPKfS0_Pfiiiiiiii_param_10
)
{
	.reg .pred 	%p<37>;
	.reg .b32 	%r<62>;
	.reg .b32 	%f<34>;
	.reg .b64 	%rd<96>;

	ld.param.u64 	%rd35, [_Z23voxel_align_grad_kernelPKfS0_Pfiiiiiiii_param_1];
	ld.param.u32 	%r18, [_Z23voxel_align_grad_kernelPKfS0_Pfiiiiiiii_param_5];
	ld.param.u32 	%r19, [_Z23voxel_align_grad_kernelPKfS0_Pfiiiiiiii_param_6];
	ld.param.u32 	%r20, [_Z23voxel_align_grad_kernelPKfS0_Pfiiiiiiii_param_7];
	ld.param.u32 	%r21, [_Z23voxel_align_grad_kernelPKfS0_Pfiiiiiiii_param_8];
	ld.param.u32 	%r22, [_Z23voxel_align_grad_kernelPKfS0_Pfiiiiiiii_param_9];
	ld.param.u32 	%r23, [_Z23voxel_align_grad_kernelPKfS0_Pfiiiiiiii_param_10];
	cvta.to.global.u64 	%rd1, %rd35;
	mov.u32 	%r24, %ctaid.x;
	mov.u32 	%r25, %ntid.x;
	mov.u32 	%r26, %tid.x;
	mad.lo.s32 	%r27, %r24, %r25, %r26;
	cvt.u64.u32 	%rd2, %r27;
	mul.lo.s32 	%r1, %r19, %r18;
	mul.lo.s32 	%r2, %r1, %r20;
	mul.lo.s32 	%r28, %r2, %r21;
	cvt.s64.s32 	%rd3, %r28;
	and.b64  	%rd36, %rd3, -4294967296;
	setp.ne.s64 	%p4, %rd36, 0;
	@%p4 bra 	$L__BB3_2;
	cvt.u32.u64 	%r29, %rd3;
	cvt.u32.u64 	%r30, %rd2;
	div.u32 	%r31, %r30, %r29;
	mul.lo.s32 	%r32, %r31, %r29;
	sub.s32 	%r33, %r30, %r32;
	cvt.u64.u32 	%rd89, %r31;
	cvt.u64.u32 	%rd90, %r33;
	bra.uni 	$L__BB3_3;
$L__BB3_2:
	div.u64 	%rd89, %rd2, %rd3;
	mul.lo.s64 	%rd37, %rd89, %rd3;
	sub.s64 	%rd90, %rd2, %rd37;
$L__BB3_3:
	cvt.s64.s32 	%rd10, %r2;
	and.b64  	%rd38, %rd10, -4294967296;
	setp.ne.s64 	%p5, %rd38, 0;
	@%p5 bra 	$L__BB3_5;
	cvt.u32.u64 	%r34, %rd10;
	cvt.u32.u64 	%r35, %rd2;
	div.u32 	%r36, %r35, %r34;
	cvt.u64.u32 	%rd91, %r36;
	bra.uni 	$L__BB3_6;
$L__BB3_5:
	div.u64 	%rd91, %rd2, %rd10;
$L__BB3_6:
	cvt.s64.s32 	%rd14, %r21;
	and.b64  	%rd39, %rd14, -4294967296;
	setp.ne.s64 	%p6, %rd39, 0;
	@%p6 bra 	$L__BB3_8;
	cvt.u32.u64 	%r37, %rd14;
	cvt.u32.u64 	%r38, %rd91;
	rem.u32 	%r39, %r38, %r37;
	cvt.u64.u32 	%rd92, %r39;
	bra.uni 	$L__BB3_9;
$L__BB3_8:
	rem.u64 	%rd92, %rd91, %rd14;
$L__BB3_9:
	cvt.s64.s32 	%rd18, %r20;
	and.b64  	%rd40, %rd18, -4294967296;
	setp.ne.s64 	%p7, %rd40, 0;
	@%p7 bra 	$L__BB3_11;
	cvt.u32.u64 	%r40, %rd18;
	cvt.u32.u64 	%r41, %rd2;
	div.u32 	%r42, %r41, %r40;
	mul.lo.s32 	%r43, %r42, %r40;
	sub.s32 	%r44, %r41, %r43;
	cvt.u64.u32 	%rd93, %r42;
	cvt.u64.u32 	%rd94, %r44;
	bra.uni 	$L__BB3_12;
$L__BB3_11:
	div.u64 	%rd93, %rd2, %rd18;
	mul.lo.s64 	%rd41, %rd93, %rd18;
	sub.s64 	%rd94, %rd2, %rd41;
$L__BB3_12:
	cvt.s64.s32 	%rd25, %r1;
	and.b64  	%rd42, %rd25, -4294967296;
	setp.ne.s64 	%p8, %rd42, 0;
	@%p8 bra 	$L__BB3_14;
	cvt.u32.u64 	%r45, %rd25;
	cvt.u32.u64 	%r46, %rd93;
	rem.u32 	%r47, %r46, %r45;
	cvt.u64.u32 	%rd95, %r47;
	bra.uni 	$L__BB3_15;
$L__BB3_14:
	rem.u64 	%rd95, %rd93, %rd25;
$L__BB3_15:
	ld.param.u32 	%r57, [_Z23voxel_align_grad_kernelPKfS0_Pfiiiiiiii_param_4];
	ld.param.u32 	%r56, [_Z23voxel_align_grad_kernelPKfS0_Pfiiiiiiii_param_3];
	cvt.u32.u64 	%r48, %rd3;
	mul.lo.s32 	%r49, %r48, %r56;
	cvt.s64.s32 	%rd43, %r49;
	setp.ge.u64 	%p9, %rd2, %rd43;
	setp.lt.s32 	%p10, %r57, 1;
	or.pred  	%p11, %p9, %p10;
	@%p11 bra 	$L__BB3_28;
	ld.param.u32 	%r58, [_Z23voxel_align_grad_kernelPKfS0_Pfiiiiiiii_param_4];
	cvt.u64.u32 	%rd44, %r58;
	cvt.s64.s32 	%rd45, %r18;
	cvt.s64.s32 	%rd46, %r19;
	mul.lo.s64 	%rd47, %rd45, %rd44;
	mul.lo.s64 	%rd48, %rd47, %rd46;
	mul.lo.s64 	%rd49, %rd48, %rd14;
	mul.lo.s64 	%rd50, %rd49, %rd89;
	mul.wide.s32 	%rd51, %r19, %r18;
	mad.lo.s64 	%rd52, %rd51, %rd92, %rd50;
	add.s64 	%rd29, %rd52, %rd95;
	mad.lo.s64 	%rd53, %rd89, %rd18, %rd94;
	mul.wide.s32 	%rd54, %r23, %r22;
	mul.lo.s64 	%rd30, %rd54, %rd53;
	mad.lo.s64 	%rd31, %rd50, %rd18, %rd90;
	neg.s32 	%r61, %r58;
	mul.lo.s32 	%r51, %r21, %r19;
	mul.lo.s32 	%r5, %r51, %r18;
	mul.lo.s32 	%r4, %r5, %r20;
	mov.b32 	%r59, 0;
	mov.u32 	%r60, %r59;
$L__BB3_17:
	ld.param.u64 	%rd87, [_Z23voxel_align_grad_kernelPKfS0_Pfiiiiiiii_param_0];
	cvt.s64.s32 	%rd55, %r59;
	add.s64 	%rd56, %rd29, %rd55;
	cvta.to.global.u64 	%rd57, %rd87;
	mad.lo.s64 	%rd32, %rd56, 12, %rd57;
	ld.global.f32 	%f13, [%rd32+8];
	setp.ltu.f32 	%p12, %f13, 0f00000000;
	setp.geu.f32 	%p13, %f13, 0f3F800000;
	or.pred  	%p14, %p12, %p13;
	@%p14 bra 	$L__BB3_27;
	ld.global.f32 	%f15, [%rd32+4];
	ld.global.f32 	%f16, [%rd32];
	cvt.rmi.s32.f32 	%r9, %f16;
	cvt.rmi.s32.f32 	%r10, %f15;
	add.s32 	%r11, %r9, 1;
	add.s32 	%r12, %r10, 1;
	cvt.rn.f32.s32 	%f17, %r11;
	sub.f32 	%f1, %f17, %f16;
	cvt.rn.f32.s32 	%f18, %r12;
	sub.f32 	%f2, %f18, %f15;
	cvt.rn.f32.s32 	%f19, %r10;
	sub.f32 	%f3, %f15, %f19;
	cvt.rn.f32.s32 	%f20, %r9;
	sub.f32 	%f4, %f16, %f20;
	setp.gt.s32 	%p15, %r9, -1;
	setp.lt.s32 	%p16, %r9, %r23;
	and.pred  	%p1, %p15, %p16;
	setp.gt.s32 	%p17, %r10, -1;
	setp.lt.s32 	%p18, %r10, %r22;
	and.pred  	%p2, %p17, %p18;
	and.pred  	%p20, %p1, %p2;
	mov.f32 	%f31, 0f00000000;
	not.pred 	%p21, %p20;
	@%p21 bra 	$L__BB3_20;
	mul.lo.s32 	%r52, %r10, %r23;
	cvt.s64.s32 	%rd58, %r52;
	cvt.u64.u32 	%rd59, %r9;
	add.s64 	%rd60, %rd30, %rd58;
	add.s64 	%rd61, %rd60, %rd59;
	shl.b64 	%rd62, %rd61, 2;
	add.s64 	%rd63, %rd1, %rd62;
	ld.global.f32 	%f21, [%rd63];
	mul.f32 	%f22, %f2, %f1;
	fma.rn.f32 	%f31, %f22, %f21, 0f00000000;
$L__BB3_20:
	setp.lt.s32 	%p22, %r10, -1;
	not.pred 	%p23, %p1;
	or.pred  	%p24, %p23, %p22;
	setp.ge.s32 	%p25, %r12, %r22;
	or.pred  	%p26, %p24, %p25;
	@%p26 bra 	$L__BB3_22;
	mul.lo.s32 	%r53, %r12, %r23;
	cvt.s64.s32 	%rd64, %r53;
	cvt.u64.u32 	%rd65, %r9;
	add.s64 	%rd66, %rd30, %rd65;
	add.s64 	%rd67, %rd66, %rd64;
	shl.b64 	%rd68, %rd67, 2;
	add.s64 	%rd69, %rd1, %rd68;
	ld.global.f32 	%f23, [%rd69];
	mul.f32 	%f24, %f3, %f1;
	fma.rn.f32 	%f31, %f24, %f23, %f31;
$L__BB3_22:
	setp.gt.s32 	%p27, %r9, -2;
	setp.lt.s32 	%p28, %r11, %r23;
	and.pred  	%p3, %p27, %p28;
	and.pred  	%p29, %p3, %p2;
	not.pred 	%p30, %p29;
	@%p30 bra 	$L__BB3_24;
	mul.lo.s32 	%r54, %r10, %r23;
	cvt.s64.s32 	%rd70, %r54;
	cvt.u64.u32 	%rd71, %r11;
	add.s64 	%rd72, %rd30, %rd70;
	add.s64 	%rd73, %rd72, %rd71;
	shl.b64 	%rd74, %rd73, 2;
	add.s64 	%rd75, %rd1, %rd74;
	ld.global.f32 	%f25, [%rd75];
	mul.f32 	%f26, %f4, %f2;
	fma.rn.f32 	%f31, %f26, %f25, %f31;
$L__BB3_24:
	setp.ge.s32 	%p31, %r12, %r22;
	setp.lt.s32 	%p32, %r10, -1;
	not.pred 	%p33, %p3;
	or.pred  	%p34, %p33, %p32;
	or.pred  	%p35, %p34, %p31;
	@%p35 bra 	$L__BB3_26;
	mul.lo.s32 	%r55, %r12, %r23;
	cvt.s64.s32 	%rd76, %r55;
	cvt.u64.u32 	%rd77, %r11;
	add.s64 	%rd78, %rd30, %rd76;
	add.s64 	%rd79, %rd78, %rd77;
	shl.b64 	%rd80, %rd79, 2;
	add.s64 	%rd81, %rd1, %rd80;
	ld.global.f32 	%f27, [%rd81];
	mul.f32 	%f28, %f3, %f4;
	fma.rn.f32 	%f31, %f28, %f27, %f31;
$L__BB3_26:
	ld.param.u64 	%rd88, [_Z23voxel_align_grad_kernelPKfS0_Pfiiiiiiii_param_2];
	cvt.s64.s32 	%rd82, %r60;
	add.s64 	%rd83, %rd31, %rd82;
	cvta.to.global.u64 	%rd84, %rd88;
	shl.b64 	%rd85, %rd83, 2;
	add.s64 	%rd86, %rd84, %rd85;
	atom.global.add.f32 	%f29, [%rd86], %f31;
	membar.gl;
$L__BB3_27:
	add.s32 	%r61, %r61, 1;
	setp.ne.s32 	%p36, %r61, 0;
	add.s32 	%r60, %r60, %r4;
	add.s32 	%r59, %r59, %r5;
	@%p36 bra 	$L__BB3_17;
$L__BB3_28:
	ret;

}


// ===== COMPILED SASS (sm_100) =====

	.target	sm_100

	.elftype	@"ET_EXEC"


//--------------------- .note.nv.tkinfo           --------------------------
	.section	.note.nv.tkinfo,"",@"SHT_NOTE"
	.sectionflags	@"SHF_NOTE_NV_TKINFO"
	.tkinfo
        /*0018*/ 	.word	0x00000002
        /*0030*/ 	.string	""
        /*0030*/ 	.string	"ptxas"
        /*0030*/ 	.string	"Cuda compilation tools, release 13.0, V13.0.88"
        /*0030*/ 	.string	"Build cuda_13.0.r13.0/compiler.36424714_0"
        /*0030*/ 	.string	"-arch sm_100 -m 64 "



//--------------------- .note.nv.cuinfo           --------------------------
	.section	.note.nv.cuinfo,"",@"SHT_NOTE"
	.sectionflags	@"SHF_NOTE_NV_CUINFO"
        /*0018*/ 	.short	0x0002
        /*001a*/ 	.short	0x0064
        /*001c*/ 	.short	0x0082
	.zero		2


//--------------------- .nv.info                  --------------------------
	.section	.nv.info,"",@"SHT_CUDA_INFO"
	.align	4


	//----- nvinfo : EIATTR_REGCOUNT
	.align		4
        /*0000*/ 	.byte	0x04, 0x2f
        /*0002*/ 	.short	(.L_1 - .L_0)
	.align		4
.L_0:
        /*0004*/ 	.word	index@(_Z20voxel_pooling_kernelPKiPKfPfiiiiiiii)
        /*0008*/ 	.word	0x00000020


	//----- nvinfo : EIATTR_FRAME_SIZE
	.align		4
.L_1:
        /*000c*/ 	.byte	0x04, 0x11
        /*000e*/ 	.short	(.L_3 - .L_2)
	.align		4
.L_2:
        /*0010*/ 	.word	index@($__internal_7_$__cuda_sm20_rem_u64)
        /*0014*/ 	.word	0x00000000


	//----- nvinfo : EIATTR_FRAME_SIZE
	.align		4
.L_3:
        /*0018*/ 	.byte	0x04, 0x11
        /*001a*/ 	.short	(.L_5 - .L_4)
	.align		4
.L_4:
        /*001c*/ 	.word	index@($__internal_6_$__cuda_sm20_div_u64)
        /*0020*/ 	.word	0x00000000


	//----- nvinfo : EIATTR_FRAME_SIZE
	.align		4
.L_5:
        /*0024*/ 	.byte	0x04, 0x11
        /*0026*/ 	.short	(.L_7 - .L_6)
	.align		4
.L_6:
        /*0028*/ 	.word	index@(_Z20voxel_pooling_kernelPKiPKfPfiiiiiiii)
        /*002c*/ 	.word	0x00000000


	//----- nvinfo : EIATTR_REGCOUNT
	.align		4
.L_7:
        /*0030*/ 	.byte	0x04, 0x2f
        /*0032*/ 	.short	(.L_9 - .L_8)
	.align		4
.L_8:
        /*0034*/ 	.word	index@(_Z18voxel_align_kernelPKfS0_Pfiiiiiiii)
        /*0038*/ 	.word	0x0000001c


	//----- nvinfo : EIATTR_FRAME_SIZE
	.align		4
.L_9:
        /*003c*/ 	.byte	0x04, 0x11
        /*003e*/ 	.short	(.L_11 - .L_10)
	.align		4
.L_10:
        /*0040*/ 	.word	index@($__internal_5_$__cuda_sm20_rem_u64)
        /*0044*/ 	.word	0x00000000


	//----- nvinfo : EIATTR_FRAME_SIZE
	.align		4
.L_11:
        /*0048*/ 	.byte	0x04, 0x11
        /*004a*/ 	.short	(.L_13 - .L_12)
	.align		4
.L_12:
        /*004c*/ 	.word	index@($__internal_4_$__cuda_sm20_div_u64)
        /*0050*/ 	.word	0x00000000


	//----- nvinfo : EIATTR_FRAME_SIZE
	.align		4
.L_13:
        /*0054*/ 	.byte	0x04, 0x11
        /*0056*/ 	.short	(.L_15 - .L_14)
	.align		4
.L_14:
        /*0058*/ 	.word	index@(_Z18voxel_align_kernelPKfS0_Pfiiiiiiii)
        /*005c*/ 	.word	0x00000000


	//----- nvinfo : EIATTR_REGCOUNT
	.align		4
.L_15:
        /*0060*/ 	.byte	0x04, 0x2f
        /*0062*/ 	.short	(.L_17 - .L_16)
	.align		4
.L_16:
        /*0064*/ 	.word	index@(_Z25voxel_pooling_grad_kernelPKiPKfPfiiiiiiii)
        /*0068*/ 	.word	0x00000020


	//----- nvinfo : EIATTR_FRAME_SIZE
	.align		4
.L_17:
        /*006c*/ 	.byte	0x04, 0x11
        /*006e*/ 	.short	(.L_19 - .L_18)
	.align		4
.L_18:
        /*0070*/ 	.word	index@($__internal_3_$__cuda_sm20_rem_u64)
        /*0074*/ 	.word	0x00000000


	//----- nvinfo : EIATTR_FRAME_SIZE
	.align		4
.L_19:
        /*0078*/ 	.byte	0x04, 0x11
        /*007a*/ 	.short	(.L_21 - .L_20)
	.align		4
.L_20:
        /*007c*/ 	.word	index@($__internal_2_$__cuda_sm20_div_u64)
        /*0080*/ 	.word	0x00000000


	//----- nvinfo : EIATTR_FRAME_SIZE
	.align		4
.L_21:
        /*0084*/ 	.byte	0x04, 0x11
        /*0086*/ 	.short	(.L_23 - .L_22)
	.align		4
.L_22:
        /*0088*/ 	.word	index@(_Z25voxel_pooling_grad_kernelPKiPKfPfiiiiiiii)
        /*008c*/ 	.word	0x00000000


	//----- nvinfo : EIATTR_REGCOUNT
	.align		4
.L_23:
        /*0090*/ 	.byte	0x04, 0x2f
        /*0092*/ 	.short	(.L_25 - .L_24)
	.align		4
.L_24:
        /*0094*/ 	.word	index@(_Z23voxel_align_grad_kernelPKfS0_Pfiiiiiiii)
        /*0098*/ 	.word	0x0000001e


	//----- nvinfo : EIATTR_FRAME_SIZE
	.align		4
.L_25:
        /*009c*/ 	.byte	0x04, 0x11
        /*009e*/ 	.short	(.L_27 - .L_26)
	.align		4
.L_26:
        /*00a0*/ 	.word	index@($__internal_1_$__cuda_sm20_rem_u64)
        /*00a4*/ 	.word	0x00000000


	//----- nvinfo : EIATTR_FRAME_SIZE
	.align		4
.L_27:
        /*00a8*/ 	.byte	0x04, 0x11
        /*00aa*/ 	.short	(.L_29 - .L_28)
	.align		4
.L_28:
        /*00ac*/ 	.word	index@($__internal_0_$__cuda_sm20_div_u64)
        /*00b0*/ 	.word	0x00000000


	//----- nvinfo : EIATTR_FRAME_SIZE
	.align		4
.L_29:
        /*00b4*/ 	.byte	0x04, 0x11
        /*00b6*/ 	.short	(.L_31 - .L_30)
	.align		4
.L_30:
        /*00b8*/ 	.word	index@(_Z23voxel_align_grad_kernelPKfS0_Pfiiiiiiii)
        /*00bc*/ 	.word	0x00000000


	//----- nvinfo : EIATTR_MIN_STACK_SIZE
	.align		4
.L_31:
        /*00c0*/ 	.byte	0x04, 0x12
        /*00c2*/ 	.short	(.L_33 - .L_32)
	.align		4
.L_32:
        /*00c4*/ 	.word	index@(_Z23voxel_align_grad_kernelPKfS0_Pfiiiiiiii)
        /*00c8*/ 	.word	0x00000000


	//----- nvinfo : EIATTR_MIN_STACK_SIZE
	.align		4
.L_33:
        /*00cc*/ 	.byte	0x04, 0x12
        /*00ce*/ 	.short	(.L_35 - .L_34)
	.align		4
.L_34:
        /*00d0*/ 	.word	index@(_Z25voxel_pooling_grad_kernelPKiPKfPfiiiiiiii)
        /*00d4*/ 	.word	0x00000000


	//----- nvinfo : EIATTR_MIN_STACK_SIZE
	.align		4
.L_35:
        /*00d8*/ 	.byte	0x04, 0x12
        /*00da*/ 	.short	(.L_37 - .L_36)
	.align		4
.L_36:
        /*00dc*/ 	.word	index@(_Z18voxel_align_kernelPKfS0_Pfiiiiiiii)
        /*00e0*/ 	.word	0x00000000


	//----- nvinfo : EIATTR_MIN_STACK_SIZE
	.align		4
.L_37:
        /*00e4*/ 	.byte	0x04, 0x12
        /*00e6*/ 	.short	(.L_39 - .L_38)
	.align		4
.L_38:
        /*00e8*/ 	.word	index@(_Z20voxel_pooling_kernelPKiPKfPfiiiiiiii)
        /*00ec*/ 	.word	0x00000000
.L_39:


//--------------------- .nv.compat                --------------------------
	.section	.nv.compat,"",@"SHT_CUDA_COMPAT_INFO"
	.align	4
        /*0000*/ 	.byte	0x02, 0x09, 0x00, 0x00, 0x02, 0x02, 0x01, 0x00, 0x02, 0x05, 0x05, 0x00, 0x03, 0x07, 0x01, 0x01
        /*0010*/ 	.byte	0x02, 0x03, 0x00, 0x00, 0x02, 0x06, 0x01, 0x00, 0x04, 0x0b, 0x08, 0x00, 0x01, 0x00, 0x00, 0x00
        /*0020*/ 	.byte	0x00, 0x00, 0x00, 0x00


//--------------------- .nv.info._Z23voxel_align_grad_kernelPKfS0_Pfiiiiiiii --------------------------
	.section	.nv.info._Z23voxel_align_grad_kernelPKfS0_Pfiiiiiiii,"",@"SHT_CUDA_INFO"
	.sectionflags	@""
	.align	4


	//----- nvinfo : EIATTR_CUDA_API_VERSION
	.align		4
        /*0000*/ 	.byte	0x04, 0x37
        /*0002*/ 	.short	(.L_41 - .L_40)
.L_40:
        /*0004*/ 	.word	0x00000082


	//----- nvinfo : EIATTR_KPARAM_INFO
	.align		4
.L_41:
        /*0008*/ 	.byte	0x04, 0x17
        /*000a*/ 	.short	(.L_43 - .L_42)
.L_42:
        /*000c*/ 	.word	0x00000000
        /*0010*/ 	.short	0x000a
        /*0012*/ 	.short	0x0034
        /*0014*/ 	.byte	0x00, 0xf0, 0x11, 0x00


	//----- nvinfo : EIATTR_KPARAM_INFO
	.align		4
.L_43:
        /*0018*/ 	.byte	0x04, 0x17
        /*001a*/ 	.short	(.L_45 - .L_44)
.L_44:
        /*001c*/ 	.word	0x00000000
        /*0020*/ 	.short	0x0009
        /*0022*/ 	.short	0x0030
        /*0024*/ 	.byte	0x00, 0xf0, 0x11, 0x00


	//----- nvinfo : EIATTR_KPARAM_INFO
	.align		4
.L_45:
        /*0028*/ 	.byte	0x04, 0x17
        /*002a*/ 	.short	(.L_47 - .L_46)
.L_46:
        /*002c*/ 	.word	0x00000000
        /*0030*/ 	.short	0x0008
        /*0032*/ 	.short	0x002c
        /*0034*/ 	.byte	0x00, 0xf0, 0x11, 0x00


	//----- nvinfo : EIATTR_KPARAM_INFO
	.align		4
.L_47:
        /*0038*/ 	.byte	0x04, 0x17
        /*003a*/ 	.short	(.L_49 - .L_48)
.L_48:
        /*003c*/ 	.word	0x00000000
        /*0040*/ 	.short	0x0007
        /*0042*/ 	.short	0x0028
        /*0044*/ 	.byte	0x00, 0xf0, 0x11, 0x00


	//----- nvinfo : EIATTR_KPARAM_INFO
	.align		4
.L_49:
        /*0048*/ 	.byte	0x04, 0x17
        /*004a*/ 	.short	(.L_51 - .L_50)
.L_50:
        /*004c*/ 	.word	0x00000000
        /*0050*/ 	.short	0x0006
        /*0052*/ 	.short	0x0024
        /*0054*/ 	.byte	0x00, 0xf0, 0x11, 0x00


	//----- nvinfo : EIATTR_KPARAM_INFO
	.align		4
.L_51:
        /*0058*/ 	.byte	0x04, 0x17
        /*005a*/ 	.short	(.L_53 - .L_52)
.L_52:
        /*005c*/ 	.word	0x00000000
        /*0060*/ 	.short	0x0005
        /*0062*/ 	.short	0x0020
        /*0064*/ 	.byte	0x00, 0xf0, 0x11, 0x00


	//----- nvinfo : EIATTR_KPARAM_INFO
	.align		4
.L_53:
        /*0068*/ 	.byte	0x04, 0x17
        /*006a*/ 	.short	(.L_55 - .L_54)
.L_54:
        /*006c*/ 	.word	0x00000000
        /*0070*/ 	.short	0x0004
        /*0072*/ 	.short	0x001c
        /*0074*/ 	.byte	0x00, 0xf0, 0x11, 0x00


	//----- nvinfo : EIATTR_KPARAM_INFO
	.align		4
.L_55:
        /*0078*/ 	.byte	0x04, 0x17
        /*007a*/ 	.short	(.L_57 - .L_56)
.L_56:
        /*007c*/ 	.word	0x00000000
        /*0080*/ 	.short	0x0003
        /*0082*/ 	.short	0x0018
        /*0084*/ 	.byte	0x00, 0xf0, 0x11, 0x00


	//----- nvinfo : EIATTR_KPARAM_INFO
	.align		4
.L_57:
        /*0088*/ 	.byte	0x04, 0x17
        /*008a*/ 	.short	(.L_59 - .L_58)
.L_58:
        /*008c*/ 	.word	0x00000000
        /*0090*/ 	.short	0x0002
        /*0092*/ 	.short	0x0010
        /*0094*/ 	.byte	0x00, 0xf5, 0x21, 0x00


	//----- nvinfo : EIATTR_KPARAM_INFO
	.align		4
.L_59:
        /*0098*/ 	.byte	0x04, 0x17
        /*009a*/ 	.short	(.L_61 - .L_60)
.L_60:
        /*009c*/ 	.word	0x00000000
        /*00a0*/ 	.short	0x0001
        /*00a2*/ 	.short	0x0008
        /*00a4*/ 	.byte	0x00, 0xf5, 0x21, 0x00


	//----- nvinfo : EIATTR_KPARAM_INFO
	.align		4
.L_61:
        /*00a8*/ 	.byte	0x04, 0x17
        /*00aa*/ 	.short	(.L_63 - .L_62)
.L_62:
        /*00ac*/ 	.word	0x00000000
        /*00b0*/ 	.short	0x0000
        /*00b2*/ 	.short	0x0000
        /*00b4*/ 	.byte	0x00, 0xf5, 0x21, 0x00


	//----- nvinfo : EIATTR_SPARSE_MMA_MASK
	.align		4
.L_63:
        /*00b8*/ 	.byte	0x03, 0x50
        /*00ba*/ 	.short	0x0000


	//----- nvinfo : EIATTR_MAXREG_COUNT
	.align		4
        /*00bc*/ 	.byte	0x03, 0x1b
        /*00be*/ 	.short	0x00ff


	//----- nvinfo : EIATTR_MERCURY_ISA_VERSION
	.align		4
        /*00c0*/ 	.byte	0x03, 0x5f
        /*00c2*/ 	.short	0x0101


	//----- nvinfo : EIATTR_VRC_CTA_INIT_COUNT
	.align		4
        /*00c4*/ 	.byte	0x02, 0x4a
	.zero		1
	.zero		1


	//----- nvinfo : EIATTR_EXIT_INSTR_OFFSETS
	.align		4
        /*00c8*/ 	.byte	0x04, 0x1c
        /*00ca*/ 	.short	(.L_65 - .L_64)


	//   ....[0]....
.L_64:
        /*00cc*/ 	.word	0x00000b50


	//   ....[1]....
        /*00d0*/ 	.word	0x00001430


	//----- nvinfo : EIATTR_CRS_STACK_SIZE
	.align		4
.L_65:
        /*00d4*/ 	.byte	0x04, 0x1e
        /*00d6*/ 	.short	(.L_67 - .L_66)
.L_66:
        /*00d8*/ 	.word	0x00000000


	//----- nvinfo : EIATTR_CBANK_PARAM_SIZE
	.align		4
.L_67:
        /*00dc*/ 	.byte	0x03, 0x19
        /*00de*/ 	.short	0x0038


	//----- nvinfo : EIATTR_PARAM_CBANK
	.align		4
        /*00e0*/ 	.byte	0x04, 0x0a
        /*00e2*/ 	.short	(.L_69 - .L_68)
	.align		4
.L_68:
        /*00e4*/ 	.word	index@(.nv.constant0._Z23voxel_align_grad_kernelPKfS0_Pfiiiiiiii)
        /*00e8*/ 	.short	0x0380
        /*00ea*/ 	.short	0x0038


	//----- nvinfo : EIATTR_SW_WAR
	.align		4
.L_69:
        /*00ec*/ 	.byte	0x04, 0x36
        /*00ee*/ 	.short	(.L_71 - .L_70)
.L_70:
        /*00f0*/ 	.word	0x00000008
.L_71:


//--------------------- .nv.info._Z25voxel_pooling_grad_kernelPKiPKfPfiiiiiiii --------------------------
	.section	.nv.info._Z25voxel_pooling_grad_kernelPKiPKfPfiiiiiiii,"",@"SHT_CUDA_INFO"
	.sectionflags	@""
	.align	4


	//----- nvinfo : EIATTR_CUDA_API_VERSION
	.align		4
        /*0000*/ 	.byte	0x04, 0x37
        /*0002*/ 	.short	(.L_73 - .L_72)
.L_72:
        /*0004*/ 	.word	0x00000082


	//----- nvinfo : EIATTR_KPARAM_INFO
	.align		4
.L_73:
        /*0008*/ 	.byte	0x04, 0x17
        /*000a*/ 	.short	(.L_75 - .L_74)
.L_74:
        /*000c*/ 	.word	0x00000000
        /*0010*/ 	.short	0x000a
        /*0012*/ 	.short	0x0034
        /*0014*/ 	.byte	0x00, 0xf0, 0x11, 0x00


	//----- nvinfo : EIATTR_KPARAM_INFO
	.align		4
.L_75:
        /*0018*/ 	.byte	0x04, 0x17
        /*001a*/ 	.short	(.L_77 - .L_76)
.L_76:
        /*001c*/ 	.word	0x00000000
        /*0020*/ 	.short	0x0009
        /*0022*/ 	.short	0x0030
        /*0024*/ 	.byte	0x00, 0xf0, 0x11, 0x00


	//----- nvinfo : EIATTR_KPARAM_INFO
	.align		4
.L_77:
        /*0028*/ 	.byte	0x04, 0x17
        /*002a*/ 	.short	(.L_79 - .L_78)
.L_78:
        /*002c*/ 	.word	0x00000000
        /*0030*/ 	.short	0x0008
        /*0032*/ 	.short	0x002c
        /*0034*/ 	.byte	0x00, 0xf0, 0x11, 0x00


	//----- nvinfo : EIATTR_KPARAM_INFO
	.align		4
.L_79:
        /*0038*/ 	.byte	0x04, 0x17
        /*003a*/ 	.short	(.L_81 - .L_80)
.L_80:
        /*003c*/ 	.word	0x00000000
        /*0040*/ 	.short	0x0007
        /*0042*/ 	.short	0x0028
        /*0044*/ 	.byte	0x00, 0xf0, 0x11, 0x00


	//----- nvinfo : EIATTR_KPARAM_INFO
	.align		4
.L_81:
        /*0048*/ 	.byte	0x04, 0x17
        /*004a*/ 	.short	(.L_83 - .L_82)
.L_82:
        /*004c*/ 	.word	0x00000000
        /*0050*/ 	.short	0x0006
        /*0052*/ 	.short	0x0024
        /*0054*/ 	.byte	0x00, 0xf0, 0x11, 0x00


	//----- nvinfo : EIATTR_KPARAM_INFO
	.align		4
.L_83:
        /*0058*/ 	.byte	0x04, 0x17
        /*005a*/ 	.short	(.L_85 - .L_84)
.L_84:
        /*005c*/ 	.word	0x00000000
        /*0060*/ 	.short	0x0005
        /*0062*/ 	.short	0x0020
        /*0064*/ 	.byte	0x00, 0xf0, 0x11, 0x00


	//----- nvinfo : EIATTR_KPARAM_INFO
	.align		4
.L_85:
        /*0068*/ 	.byte	0x04, 0x17
        /*006a*/ 	.short	(.L_87 - .L_86)
.L_86:
        /*006c*/ 	.word	0x00000000
        /*0070*/ 	.short	0x0004
        /*0072*/ 	.short	0x001c
        /*0074*/ 	.byte	0x00, 0xf0, 0x11, 0x00


	//----- nvinfo : EIATTR_KPARAM_INFO
	.align		4
.L_87:
        /*0078*/ 	.byte	0x04, 0x17
        /*007a*/ 	.short	(.L_89 - .L_88)
.L_88:
        /*007c*/ 	.word	0x00000000
        /*0080*/ 	.short	0x0003
        /*0082*/ 	.short	0x0018
        /*0084*/ 	.byte	0x00, 0xf0, 0x11, 0x00


	//----- nvinfo : EIATTR_KPARAM_INFO
	.align		4
.L_89:
        /*0088*/ 	.byte	0x04, 0x17
        /*008a*/ 	.short	(.L_91 - .L_90)
.L_90:
        /*008c*/ 	.word	0x00000000
        /*0090*/ 	.short	0x0002
        /*0092*/ 	.short	0x0010
        /*0094*/ 	.byte	0x00, 0xf5, 0x21, 0x00


	//----- nvinfo : EIATTR_KPARAM_INFO
	.align		4
.L_91:
        /*0098*/ 	.byte	0x04, 0x17
        /*009a*/ 	.short	(.L_93 - .L_92)
.L_92:
        /*009c*/ 	.word	0x00000000
        /*00a0*/ 	.short	0x0001
        /*00a2*/ 	.short	0x0008
        /*00a4*/ 	.byte	0x00, 0xf5, 0x21, 0x00


	//----- nvinfo : EIATTR_KPARAM_INFO
	.align		4
.L_93:
        /*00a8*/ 	.byte	0x04, 0x17
        /*00aa*/ 	.short	(.L_95 - .L_94)
.L_94:
        /*00ac*/ 	.word	0x00000000
        /*00b0*/ 	.short	0x0000
        /*00b2*/ 	.short	0x0000
        /*00b4*/ 	.byte	0x00, 0xf5, 0x21, 0x00


	//----- nvinfo : EIATTR_SPARSE_MMA_MASK
	.align		4
.L_95:
        /*00b8*/ 	.byte	0x03, 0x50
        /*00ba*/ 	.short	0x0000


	//----- nvinfo : EIATTR_MAXREG_COUNT
	.align		4
        /*00bc*/ 	.byte	0x03, 0x1b
        /*00be*/ 	.short	0x00ff


	//----- nvinfo : EIATTR_MERCURY_ISA_VERSION
	.align		4
        /*00c0*/ 	.byte	0x03, 0x5f
        /*00c2*/ 	.short	0x0101


	//----- nvinfo : EIATTR_VRC_CTA_INIT_COUNT
	.align		4
        /*00c4*/ 	.byte	0x02, 0x4a
	.zero		1
	.zero		1


	//----- nvinfo : EIATTR_EXIT_INSTR_OFFSETS
	.align		4
        /*00c8*/ 	.byte	0x04, 0x1c
        /*00ca*/ 	.short	(.L_97 - .L_96)


	//   ....[0]....
.L_96:
        /*00cc*/ 	.word	0x00000b80


	//   ....[1]....
        /*00d0*/ 	.word	0x00001860


	//   ....[2]....
        /*00d4*/ 	.word	0x00001d70


	//   ....[3]....
        /*00d8*/ 	.word	0x00001e80


	//   ....[4]....
        /*00dc*/ 	.word	0x00001fc0


	//----- nvinfo : EIATTR_CRS_STACK_SIZE
	.align		4
.L_97:
        /*00e0*/ 	.byte	0x04, 0x1e
        /*00e2*/ 	.short	(.L_99 - .L_98)
.L_98:
        /*00e4*/ 	.word	0x00000000


	//----- nvinfo : EIATTR_CBANK_PARAM_SIZE
	.align		4
.L_99:
        /*00e8*/ 	.byte	0x03, 0x19
        /*00ea*/ 	.short	0x0038


	//----- nvinfo : EIATTR_PARAM_CBANK
	.align		4
        /*00ec*/ 	.byte	0x04, 0x0a
        /*00ee*/ 	.short	(.L_101 - .L_100)
	.align		4
.L_100:
        /*00f0*/ 	.word	index@(.nv.constant0._Z25voxel_pooling_grad_kernelPKiPKfPfiiiiiiii)
        /*00f4*/ 	.short	0x0380
        /*00f6*/ 	.short	0x0038


	//----- nvinfo : EIATTR_SW_WAR
	.align		4
.L_101:
        /*00f8*/ 	.byte	0x04, 0x36
        /*00fa*/ 	.short	(.L_103 - .L_102)
.L_102:
        /*00fc*/ 	.word	0x00000008
.L_103:


//--------------------- .nv.info._Z18voxel_align_kernelPKfS0_Pfiiiiiiii --------------------------
	.section	.nv.info._Z18voxel_align_kernelPKfS0_Pfiiiiiiii,"",@"SHT_CUDA_INFO"
	.sectionflags	@""
	.align	4


	//----- nvinfo : EIATTR_CUDA_API_VERSION
	.align		4
        /*0000*/ 	.byte	0x04, 0x37
        /*0002*/ 	.short	(.L_105 - .L_104)
.L_104:
        /*0004*/ 	.word	0x00000082


	//----- nvinfo : EIATTR_KPARAM_INFO
	.align		4
.L_105:
        /*0008*/ 	.byte	0x04, 0x17
        /*000a*/ 	.short	(.L_107 - .L_106)
.L_106:
        /*000c*/ 	.word	0x00000000
        /*0010*/ 	.short	0x000a
        /*0012*/ 	.short	0x0034
        /*0014*/ 	.byte	0x00, 0xf0, 0x11, 0x00


	//----- nvinfo : EIATTR_KPARAM_INFO
	.align		4
.L_107:
        /*0018*/ 	.byte	0x04, 0x17
        /*001a*/ 	.short	(.L_109 - .L_108)
.L_108:
        /*001c*/ 	.word	0x00000000
        /*0020*/ 	.short	0x0009
        /*0022*/ 	.short	0x0030
        /*0024*/ 	.byte	0x00, 0xf0, 0x11, 0x00


	//----- nvinfo : EIATTR_KPARAM_INFO
	.align		4
.L_109:
        /*0028*/ 	.byte	0x04, 0x17
        /*002a*/ 	.short	(.L_111 - .L_110)
.L_110:
        /*002c*/ 	.word	0x00000000
        /*0030*/ 	.short	0x0008
        /*0032*/ 	.short	0x002c
        /*0034*/ 	.byte	0x00, 0xf0, 0x11, 0x00


	//----- nvinfo : EIATTR_KPARAM_INFO
	.align		4
.L_111:
        /*0038*/ 	.byte	0x04, 0x17
        /*003a*/ 	.short	(.L_113 - .L_112)
.L_112:
        /*003c*/ 	.word	0x00000000
        /*0040*/ 	.short	0x0007
        /*0042*/ 	.short	0x0028
        /*0044*/ 	.byte	0x00, 0xf0, 0x11, 0x00


	//----- nvinfo : EIATTR_KPARAM_INFO
	.align		4
.L_113:
        /*0048*/ 	.byte	0x04, 0x17
        /*004a*/ 	.short	(.L_115 - .L_114)
.L_114:
        /*004c*/ 	.word	0x00000000
        /*0050*/ 	.short	0x0006
        /*0052*/ 	.short	0x0024
        /*0054*/ 	.byte	0x00, 0xf0, 0x11, 0x00


	//----- nvinfo : EIATTR_KPARAM_INFO
	.align		4
.L_115:
        /*0058*/ 	.byte	0x04, 0x17
        /*005a*/ 	.short	(.L_117 - .L_116)
.L_116:
        /*005c*/ 	.word	0x00000000
        /*0060*/ 	.short	0x0005
        /*0062*/ 	.short	0x0020
        /*0064*/ 	.byte	0x00, 0xf0, 0x11, 0x00


	//----- nvinfo : EIATTR_KPARAM_INFO
	.align		4
.L_117:
        /*0068*/ 	.byte	0x04, 0x17
        /*006a*/ 	.short	(.L_119 - .L_118)
.L_118:
        /*006c*/ 	.word	0x00000000
        /*0070*/ 	.short	0x0004
        /*0072*/ 	.short	0x001c
        /*0074*/ 	.byte	0x00, 0xf0, 0x11, 0x00


	//----- nvinfo : EIATTR_KPARAM_INFO
	.align		4
.L_119:
        /*0078*/ 	.byte	0x04, 0x17
        /*007a*/ 	.short	(.L_121 - .L_120)
.L_120:
        /*007c*/ 	.word	0x00000000
        /*0080*/ 	.short	0x0003
        /*0082*/ 	.short	0x0018
        /*0084*/ 	.byte	0x00, 0xf0, 0x11, 0x00


	//----- nvinfo : EIATTR_KPARAM_INFO
	.align		4
.L_121:
        /*0088*/ 	.byte	0x04, 0x17
        /*008a*/ 	.short	(.L_123 - .L_122)
.L_122:
        /*008c*/ 	.word	0x00000000
        /*0090*/ 	.short	0x0002
        /*0092*/ 	.short	0x0010
        /*0094*/ 	.byte	0x00, 0xf5, 0x21, 0x00


	//----- nvinfo : EIATTR_KPARAM_INFO
	.align		4
.L_123:
        /*0098*/ 	.byte	0x04, 0x17
        /*009a*/ 	.short	(.L_125 - .L_124)
.L_124:
        /*009c*/ 	.word	0x00000000
        /*00a0*/ 	.short	0x0001
        /*00a2*/ 	.short	0x0008
        /*00a4*/ 	.byte	0x00, 0xf5, 0x21, 0x00


	//----- nvinfo : EIATTR_KPARAM_INFO
	.align		4
.L_125:
        /*00a8*/ 	.byte	0x04, 0x17
        /*00aa*/ 	.short	(.L_127 - .L_126)
.L_126:
        /*00ac*/ 	.word	0x00000000
        /*00b0*/ 	.short	0x0000
        /*00b2*/ 	.short	0x0000
        /*00b4*/ 	.byte	0x00, 0xf5, 0x21, 0x00


	//----- nvinfo : EIATTR_SPARSE_MMA_MASK
	.align		4
.L_127:
        /*00b8*/ 	.byte	0x03, 0x50
        /*00ba*/ 	.short	0x0000


	//----- nvinfo : EIATTR_MAXREG_COUNT
	.align		4
        /*00bc*/ 	.byte	0x03, 0x1b
        /*00be*/ 	.short	0x00ff


	//----- nvinfo : EIATTR_MERCURY_ISA_VERSION
	.align		4
        /*00c0*/ 	.byte	0x03, 0x5f
        /*00c2*/ 	.short	0x0101


	//----- nvinfo : EIATTR_VRC_CTA_INIT_COUNT
	.align		4
        /*00c4*/ 	.byte	0x02, 0x4a
	.zero		1
	.zero		1


	//----- nvinfo : EIATTR_EXIT_INSTR_OFFSETS
	.align		4
        /*00c8*/ 	.byte	0x04, 0x1c
        /*00ca*/ 	.short	(.L_129 - .L_128)


	//   ....[0]....
.L_128:
        /*00cc*/ 	.word	0x00000b70


	//   ....[1]....
        /*00d0*/ 	.word	0x000015a0


	//----- nvinfo : EIATTR_CRS_STACK_SIZE
	.align		4
.L_129:
        /*00d4*/ 	.byte	0x04, 0x1e
        /*00d6*/ 	.short	(.L_131 - .L_130)
.L_130:
        /*00d8*/ 	.word	0x00000000


	//----- nvinfo : EIATTR_CBANK_PARAM_SIZE
	.align		4
.L_131:
        /*00dc*/ 	.byte	0x03, 0x19
        /*00de*/ 	.short	0x0038


	//----- nvinfo : EIATTR_PARAM_CBANK
	.align		4
        /*00e0*/ 	.byte	0x04, 0x0a
        /*00e2*/ 	.short	(.L_133 - .L_132)
	.align		4
.L_132:
        /*00e4*/ 	.word	index@(.nv.constant0._Z18voxel_align_kernelPKfS0_Pfiiiiiiii)
        /*00e8*/ 	.short	0x0380
        /*00ea*/ 	.short	0x0038


	//----- nvinfo : EIATTR_SW_WAR
	.align		4
.L_133:
        /*00ec*/ 	.byte	0x04, 0x36
        /*00ee*/ 	.short	(.L_135 - .L_134)
.L_134:
        /*00f0*/ 	.word	0x00000008
.L_135:


//--------------------- .nv.info._Z20voxel_pooling_kernelPKiPKfPfiiiiiiii --------------------------
	.section	.nv.info._Z20voxel_pooling_kernelPKiPKfPfiiiiiiii,"",@"SHT_CUDA_INFO"
	.sectionflags	@""
	.align	4


	//----- nvinfo : EIATTR_CUDA_API_VERSION
	.align		4
        /*0000*/ 	.byte	0x04, 0x37
        /*0002*/ 	.short	(.L_137 - .L_136)
.L_136:
        /*0004*/ 	.word	0x00000082


	//----- nvinfo : EIATTR_KPARAM_INFO
	.align		4
.L_137:
        /*0008*/ 	.byte	0x04, 0x17
        /*000a*/ 	.short	(.L_139 - .L_138)
.L_138:
        /*000c*/ 	.word	0x00000000
        /*0010*/ 	.short	0x000a
        /*0012*/ 	.short	0x0034
        /*0014*/ 	.byte	0x00, 0xf0, 0x11, 0x00


	//----- nvinfo : EIATTR_KPARAM_INFO
	.align		4
.L_139:
        /*0018*/ 	.byte	0x04, 0x17
        /*001a*/ 	.short	(.L_141 - .L_140)
.L_140:
        /*001c*/ 	.word	0x00000000
        /*0020*/ 	.short	0x0009
        /*0022*/ 	.short	0x0030
        /*0024*/ 	.byte	0x00, 0xf0, 0x11, 0x00


	//----- nvinfo : EIATTR_KPARAM_INFO
	.align		4
.L_141:
        /*0028*/ 	.byte	0x04, 0x17
        /*002a*/ 	.short	(.L_143 - .L_142)
.L_142:
        /*002c*/ 	.word	0x00000000
        /*0030*/ 	.short	0x0008
        /*0032*/ 	.short	0x002c
        /*0034*/ 	.byte	0x00, 0xf0, 0x11, 0x00


	//----- nvinfo : EIATTR_KPARAM_INFO
	.align		4
.L_143:
        /*0038*/ 	.byte	0x04, 0x17
        /*003a*/ 	.short	(.L_145 - .L_144)
.L_144:
        /*003c*/ 	.word	0x00000000
        /*0040*/ 	.short	0x0007
        /*0042*/ 	.short	0x0028
        /*0044*/ 	.byte	0x00, 0xf0, 0x11, 0x00


	//----- nvinfo : EIATTR_KPARAM_INFO
	.align		4
.L_145:
        /*0048*/ 	.byte	0x04, 0x17
        /*004a*/ 	.short	(.L_147 - .L_146)
.L_146:
        /*004c*/ 	.word	0x00000000
        /*0050*/ 	.short	0x0006
        /*0052*/ 	.short	0x0024
        /*0054*/ 	.byte	0x00, 0xf0, 0x11, 0x00


	//----- nvinfo : EIATTR_KPARAM_INFO
	.align		4
.L_147:
        /*0058*/ 	.byte	0x04, 0x17
        /*005a*/ 	.short	(.L_149 - .L_148)
.L_148:
        /*005c*/ 	.word	0x00000000
        /*0060*/ 	.short	0x0005
        /*0062*/ 	.short	0x0020
        /*0064*/ 	.byte	0x00, 0xf0, 0x11, 0x00


	//----- nvinfo : EIATTR_KPARAM_INFO
	.align		4
.L_149:
        /*0068*/ 	.byte	0x04, 0x17
        /*006a*/ 	.short	(.L_151 - .L_150)
.L_150:
        /*006c*/ 	.word	0x00000000
        /*0070*/ 	.short	0x0004
        /*0072*/ 	.short	0x001c
        /*0074*/ 	.byte	0x00, 0xf0, 0x11, 0x00


	//----- nvinfo : EIATTR_KPARAM_INFO
	.align		4
.L_151:
        /*0078*/ 	.byte	0x04, 0x17
        /*007a*/ 	.short	(.L_153 - .L_152)
.L_152:
        /*007c*/ 	.word	0x00000000
        /*0080*/ 	.short	0x0003
        /*0082*/ 	.short	0x0018
        /*0084*/ 	.byte	0x00, 0xf0, 0x11, 0x00


	//----- nvinfo : EIATTR_KPARAM_INFO
	.align		4
.L_153:
        /*0088*/ 	.byte	0x04, 0x17
        /*008a*/ 	.short	(.L_155 - .L_154)
.L_154:
        /*008c*/ 	.word	0x00000000
        /*0090*/ 	.short	0x0002
        /*0092*/ 	.short	0x0010
        /*0094*/ 	.byte	0x00, 0xf5, 0x21, 0x00


	//----- nvinfo : EIATTR_KPARAM_INFO
	.align		4
.L_155:
        /*0098*/ 	.byte	0x04, 0x17
        /*009a*/ 	.short	(.L_157 - .L_156)
.L_156:
        /*009c*/ 	.word	0x00000000
        /*00a0*/ 	.short	0x0001
        /*00a2*/ 	.short	0x0008
        /*00a4*/ 	.byte	0x00, 0xf5, 0x21, 0x00


	//----- nvinfo : EIATTR_KPARAM_INFO
	.align		4
.L_157:
        /*00a8*/ 	.byte	0x04, 0x17
        /*00aa*/ 	.short	(.L_159 - .L_158)
.L_158:
        /*00ac*/ 	.word	0x00000000
        /*00b0*/ 	.short	0x0000
        /*00b2*/ 	.short	0x0000
        /*00b4*/ 	.byte	0x00, 0xf5, 0x21, 0x00


	//----- nvinfo : EIATTR_SPARSE_MMA_MASK
	.align		4
.L_159:
        /*00b8*/ 	.byte	0x03, 0x50
        /*00ba*/ 	.short	0x0000


	//----- nvinfo : EIATTR_MAXREG_COUNT
	.align		4
        /*00bc*/ 	.byte	0x03, 0x1b
        /*00be*/ 	.short	0x00ff


	//----- nvinfo : EIATTR_MERCURY_ISA_VERSION
	.align		4
        /*00c0*/ 	.byte	0x03, 0x5f
        /*00c2*/ 	.short	0x0101


	//----- nvinfo : EIATTR_VRC_CTA_INIT_COUNT
	.align		4
        /*00c4*/ 	.byte	0x02, 0x4a
	.zero		1
	.zero		1


	//----- nvinfo : EIATTR_EXIT_INSTR_OFFSETS
	.align		4
        /*00c8*/ 	.byte	0x04, 0x1c
        /*00ca*/ 	.short	(.L_161 - .L_160)


	//   ....[0]....
.L_160:
        /*00cc*/ 	.word	0x000009f0


	//   ....[1]....
        /*00d0*/ 	.word	0x00001710


	//   ....[2]....
        /*00d4*/ 	.word	0x00001c40


	//   ....[3]....
        /*00d8*/ 	.word	0x00001d50


	//   ....[4]....
        /*00dc*/ 	.word	0x00001ea0


	//----- nvinfo : EIATTR_CRS_STACK_SIZE
	.align		4
.L_161:
        /*00e0*/ 	.byte	0x04, 0x1e
        /*00e2*/ 	.short	(.L_163 - .L_162)
.L_162:
        /*00e4*/ 	.word	0x00000000


	//----- nvinfo : EIATTR_CBANK_PARAM_SIZE
	.align		4
.L_163:
        /*00e8*/ 	.byte	0x03, 0x19
        /*00ea*/ 	.short	0x0038


	//----- nvinfo : EIATTR_PARAM_CBANK
	.align		4
        /*00ec*/ 	.byte	0x04, 0x0a
        /*00ee*/ 	.short	(.L_165 - .L_164)
	.align		4
.L_164:
        /*00f0*/ 	.word	index@(.nv.constant0._Z20voxel_pooling_kernelPKiPKfPfiiiiiiii)
        /*00f4*/ 	.short	0x0380
        /*00f6*/ 	.short	0x0038


	//----- nvinfo : EIATTR_SW_WAR
	.align		4
.L_165:
        /*00f8*/ 	.byte	0x04, 0x36
        /*00fa*/ 	.short	(.L_167 - .L_166)
.L_166:
        /*00fc*/ 	.word	0x00000008
.L_167:


//--------------------- .nv.callgraph             --------------------------
	.section	.nv.callgraph,"",@"SHT_CUDA_CALLGRAPH"
	.align	4
	.sectionentsize	8
	.align		4
        /*0000*/ 	.word	0x00000000
	.align		4
        /*0004*/ 	.word	0xffffffff
	.align		4
        /*0008*/ 	.word	0x00000000
	.align		4
        /*000c*/ 	.word	0xfffffffe
	.align		4
        /*0010*/ 	.word	0x00000000
	.align		4
        /*0014*/ 	.word	0xfffffffd
	.align		4
        /*0018*/ 	.word	0x00000000
	.align		4
        /*001c*/ 	.word	0xfffffffc


//--------------------- .text._Z23voxel_align_grad_kernelPKfS0_Pfiiiiiiii --------------------------
	.section	.text._Z23voxel_align_grad_kernelPKfS0_Pfiiiiiiii,"ax",@progbits
	.align	128
        .global         _Z23voxel_align_grad_kernelPKfS0_Pfiiiiiiii
        .type           _Z23voxel_align_grad_kernelPKfS0_Pfiiiiiiii,@function
        .size           _Z23voxel_align_grad_kernelPKfS0_Pfiiiiiiii,(.L_x_88 - _Z23voxel_align_grad_kernelPKfS0_Pfiiiiiiii)
        .other          _Z23voxel_align_grad_kernelPKfS0_Pfiiiiiiii,@"STO_CUDA_ENTRY STV_DEFAULT"
_Z23voxel_align_grad_kernelPKfS0_Pfiiiiiiii:
.text._Z23voxel_align_grad_kernelPKfS0_Pfiiiiiiii:
[----:B------:R-:W-:Y:S01]  /*0000*/  LDC R1, c[0x0][0x37c] ;  /* 0x0000df00ff017b82 */ /* 0x000fe20000000800 */
[----:B------:R-:W0:Y:S01]  /*0010*/  LDCU.128 UR4, c[0x0][0x3a0] ;  /* 0x00007400ff0477ac */ /* 0x000e220008000c00 */
[----:B------:R-:W1:Y:S06]  /*0020*/  S2R R7, SR_TID.X ;  /* 0x0000000000077919 */ /* 0x000e6c0000002100 */
[----:B------:R-:W1:Y:S08]  /*0030*/  S2UR UR11, SR_CTAID.X ;  /* 0x00000000000b79c3 */ /* 0x000e700000002500 */
[----:B------:R-:W1:Y:S01]  /*0040*/  LDC R6, c[0x0][0x360] ;  /* 0x0000d800ff067b82 */ /* 0x000e620000000800 */
[----:B0-----:R-:W-:-:S03]  /*0050*/  UIMAD UR5, UR5, UR4, URZ ;  /* 0x00000004050572a4 */ /* 0x001fc6000f8e02ff */
[----:B------:R-:W-:Y:S01]  /*0060*/  UMOV UR4, URZ ;  /* 0x000000ff00047c82 */ /* 0x000fe20008000000 */
[----:B------:R-:W-:-:S04]  /*0070*/  UIMAD UR8, UR5, UR6, URZ ;  /* 0x00000006050872a4 */ /* 0x000fc8000f8e02ff */
[----:B------:R-:W-:-:S04]  /*0080*/  UIMAD UR9, UR8, UR7, URZ ;  /* 0x00000007080972a4 */ /* 0x000fc8000f8e02ff */
[----:B------:R-:W-:-:S04]  /*0090*/  USHF.R.S32.HI UR10, URZ, 0x1f, UR9 ;  /* 0x0000001fff0a7899 */ /* 0x000fc80008011409 */
[----:B------:R-:W-:Y:S01]  /*00a0*/  UISETP.NE.U32.AND UP0, UPT, UR10, URZ, UPT ;  /* 0x000000ff0a00728c */ /* 0x000fe2000bf05070 */
[----:B-1----:R-:W-:-:S08]  /*00b0*/  IMAD R6, R6, UR11, R7 ;  /* 0x0000000b06067c24 */ /* 0x002fd0000f8e0207 */
[----:B------:R-:W-:Y:S05]  /*00c0*/  BRA.U UP0, `(.L_x_0) ;  /* 0x00000001005c7547 */ /* 0x000fea000b800000 */
[----:B------:R-:W0:Y:S01]  /*00d0*/  I2F.U32.RP R0, UR9 ;  /* 0x0000000900007d06 */ /* 0x000e220008209000 */
[----:B------:R-:W-:Y:S01]  /*00e0*/  IMAD R5, RZ, RZ, -UR9 ;  /* 0x80000009ff057e24 */ /* 0x000fe2000f8e02ff */
[----:B------:R-:W-:Y:S02]  /*00f0*/  ISETP.NE.U32.AND P2, PT, RZ, UR9, PT ;  /* 0x00000009ff007c0c */ /* 0x000fe4000bf45070 */
[----:B------:R-:W-:-:S04]  /*0100*/  MOV R9, RZ ;  /* 0x000000ff00097202 */ /* 0x000fc80000000f00 */
[----:B0-----:R-:W0:Y:S02]  /*0110*/  MUFU.RCP R0, R0 ;  /* 0x0000000000007308 */ /* 0x001e240000001000 */
[----:B0-----:R-:W-:-:S06]  /*0120*/  VIADD R2, R0, 0xffffffe ;  /* 0x0ffffffe00027836 */ /* 0x001fcc0000000000 */
[----:B------:R0:W1:Y:S02]  /*0130*/  F2I.FTZ.U32.TRUNC.NTZ R3, R2 ;  /* 0x0000000200037305 */ /* 0x000064000021f000 */
[----:B0-----:R-:W-:Y:S02]  /*0140*/  HFMA2 R2, -RZ, RZ, 0, 0 ;  /* 0x00000000ff027431 */ /* 0x001fe400000001ff */
[----:B-1----:R-:W-:-:S04]  /*0150*/  IMAD R5, R5, R3, RZ ;  /* 0x0000000305057224 */ /* 0x002fc800078e02ff */
[----:B------:R-:W-:-:S04]  /*0160*/  IMAD.HI.U32 R3, R3, R5, R2 ;  /* 0x0000000503037227 */ /* 0x000fc800078e0002 */
[----:B------:R-:W-:Y:S02]  /*0170*/  IMAD.MOV.U32 R5, RZ, RZ, RZ ;  /* 0x000000ffff057224 */ /* 0x000fe400078e00ff */
[----:B------:R-:W-:-:S04]  /*0180*/  IMAD.HI.U32 R4, R3, R6, RZ ;  /* 0x0000000603047227 */ /* 0x000fc800078e00ff */
[----:B------:R-:W-:-:S04]  /*0190*/  IMAD.MOV R3, RZ, RZ, -R4 ;  /* 0x000000ffff037224 */ /* 0x000fc800078e0a04 */
[----:B------:R-:W-:-:S05]  /*01a0*/  IMAD R3, R3, UR9, R6 ;  /* 0x0000000903037c24 */ /* 0x000fca000f8e0206 */
[----:B------:R-:W-:-:S13]  /*01b0*/  ISETP.GE.U32.AND P0, PT, R3, UR9, PT ;  /* 0x0000000903007c0c */ /* 0x000fda000bf06070 */
[----:B------:R-:W-:Y:S01]  /*01c0*/  @P0 VIADD R3, R3, -UR9 ;  /* 0x8000000903030c36 */ /* 0x000fe20008000000 */
[----:B------:R-:W-:-:S04]  /*01d0*/  @P0 IADD3 R4, PT, PT, R4, 0x1, RZ ;  /* 0x0000000104040810 */ /* 0x000fc80007ffe0ff */
[----:B------:R-:W-:-:S13]  /*01e0*/  ISETP.GE.U32.AND P1, PT, R3, UR9, PT ;  /* 0x0000000903007c0c */ /* 0x000fda000bf26070 */
[----:B------:R-:W-:Y:S01]  /*01f0*/  @P1 VIADD R4, R4, 0x1 ;  /* 0x0000000104041836 */ /* 0x000fe20000000000 */
[----:B------:R-:W-:-:S05]  /*0200*/  @!P2 LOP3.LUT R4, RZ, UR9, RZ, 0x33, !PT ;  /* 0x00000009ff04ac12 */ /* 0x000fca000f8e33ff */
[----:B------:R-:W-:-:S04]  /*0210*/  IMAD.MOV R3, RZ, RZ, -R4 ;  /* 0x000000ffff037224 */ /* 0x000fc800078e0a04 */
[----:B------:R-:W-:Y:S01]  /*0220*/  IMAD R8, R3, UR9, R6 ;  /* 0x0000000903087c24 */ /* 0x000fe2000f8e0206 */
[----:B------:R-:W-:Y:S06]  /*0230*/  BRA `(.L_x_1) ;  /* 0x0000000000387947 */ /* 0x000fec0003800000 */
.L_x_0:
[----:B------:R-:W-:Y:S01]  /*0240*/  IMAD.MOV.U32 R10, RZ, RZ, R6 ;  /* 0x000000ffff0a7224 */ /* 0x000fe200078e0006 */
[----:B------:R-:W-:Y:S01]  /*0250*/  MOV R0, 0x290 ;  /* 0x0000029000007802 */ /* 0x000fe20000000f00 */
[----:B------:R-:W-:Y:S01]  /*0260*/  UMOV UR6, UR9 ;  /* 0x0000000900067c82 */ /* 0x000fe20008000000 */
[----:B------:R-:W-:-:S05]  /*0270*/  UMOV UR7, UR10 ;  /* 0x0000000a00077c82 */ /* 0x000fca0008000000 */
[----:B------:R-:W-:Y:S05]  /*0280*/  CALL.REL.NOINC `($__internal_0_$__cuda_sm20_div_u64) ;  /* 0x00000010006c7944 */ /* 0x000fea0003c00000 */
[-C--:B------:R-:W-:Y:S01]  /*0290*/  IADD3 R3, P0, PT, RZ, -R14.reuse, RZ ;  /* 0x8000000eff037210 */ /* 0x080fe20007f1e0ff */
[----:B------:R-:W-:Y:S01]  /*02a0*/  IMAD.MOV.U32 R7, RZ, RZ, RZ ;  /* 0x000000ffff077224 */ /* 0x000fe200078e00ff */
[----:B------:R-:W-:Y:S01]  /*02b0*/  MOV R4, R14 ;  /* 0x0000000e00047202 */ /* 0x000fe20000000f00 */
[----:B------:R-:W-:Y:S01]  /*02c0*/  IMAD.MOV.U32 R5, RZ, RZ, R15 ;  /* 0x000000ffff057224 */ /* 0x000fe200078e000f */
[----:B------:R-:W-:Y:S01]  /*02d0*/  IADD3.X R0, PT, PT, RZ, ~R15, RZ, P0, !PT ;  /* 0x8000000fff007210 */ /* 0x000fe200007fe4ff */
[----:B------:R-:W-:-:S04]  /*02e0*/  IMAD.WIDE.U32 R8, R3, UR9, R6 ;  /* 0x0000000903087c25 */ /* 0x000fc8000f8e0006 */
[----:B------:R-:W-:-:S04]  /*02f0*/  IMAD R0, R0, UR9, RZ ;  /* 0x0000000900007c24 */ /* 0x000fc8000f8e02ff */
[----:B------:R-:W-:-:S04]  /*0300*/  IMAD R3, R3, UR10, R0 ;  /* 0x0000000a03037c24 */ /* 0x000fc8000f8e0200 */
[----:B------:R-:W-:-:S07]  /*0310*/  IMAD.IADD R9, R9, 0x1, R3 ;  /* 0x0000000109097824 */ /* 0x000fce00078e0203 */
.L_x_1:
[----:B------:R-:W-:-:S04]  /*0320*/  USHF.R.S32.HI UR7, URZ, 0x1f, UR8 ;  /* 0x0000001fff077899 */ /* 0x000fc80008011408 */
[----:B------:R-:W-:-:S09]  /*0330*/  UISETP.NE.U32.AND UP0, UPT, UR7, URZ, UPT ;  /* 0x000000ff0700728c */ /* 0x000fd2000bf05070 */
[----:B------:R-:W-:Y:S05]  /*0340*/  BRA.U UP0, `(.L_x_2) ;  /* 0x0000000100507547 */ /* 0x000fea000b800000 */
[----:B------:R-:W0:Y:S01]  /*0350*/  I2F.U32.RP R0, UR8 ;  /* 0x0000000800007d06 */ /* 0x000e220008209000 */
[----:B------:R-:W-:Y:S01]  /*0360*/  IADD3 R11, PT, PT, RZ, -UR8, RZ ;  /* 0x80000008ff0b7c10 */ /* 0x000fe2000fffe0ff */
[----:B------:R-:W-:Y:S01]  /*0370*/  IMAD.MOV.U32 R15, RZ, RZ, RZ ;  /* 0x000000ffff0f7224 */ /* 0x000fe200078e00ff */
[----:B------:R-:W-:-:S05]  /*0380*/  ISETP.NE.U32.AND P2, PT, RZ, UR8, PT ;  /* 0x00000008ff007c0c */ /* 0x000fca000bf45070 */
[----:B0-----:R-:W0:Y:S02]  /*0390*/  MUFU.RCP R0, R0 ;  /* 0x0000000000007308 */ /* 0x001e240000001000 */
[----:B0-----:R-:W-:-:S06]  /*03a0*/  VIADD R2, R0, 0xffffffe ;  /* 0x0ffffffe00027836 */ /* 0x001fcc0000000000 */
[----:B------:R0:W1:Y:S02]  /*03b0*/  F2I.FTZ.U32.TRUNC.NTZ R3, R2 ;  /* 0x0000000200037305 */ /* 0x000064000021f000 */
[----:B0-----:R-:W-:Y:S02]  /*03c0*/  IMAD.MOV.U32 R2, RZ, RZ, RZ ;  /* 0x000000ffff027224 */ /* 0x001fe400078e00ff */
[----:B-1----:R-:W-:-:S04]  /*03d0*/  IMAD R11, R11, R3, RZ ;  /* 0x000000030b0b7224 */ /* 0x002fc800078e02ff */
[----:B------:R-:W-:-:S06]  /*03e0*/  IMAD.HI.U32 R3, R3, R11, R2 ;  /* 0x0000000b03037227 */ /* 0x000fcc00078e0002 */
[----:B------:R-:W-:-:S04]  /*03f0*/  IMAD.HI.U32 R14, R3, R6, RZ ;  /* 0x00000006030e7227 */ /* 0x000fc800078e00ff */
[----:B------:R-:W-:-:S04]  /*0400*/  IMAD.MOV R3, RZ, RZ, -R14 ;  /* 0x000000ffff037224 */ /* 0x000fc800078e0a0e */
[----:B------:R-:W-:-:S05]  /*0410*/  IMAD R3, R3, UR8, R6 ;  /* 0x0000000803037c24 */ /* 0x000fca000f8e0206 */
[----:B------:R-:W-:-:S13]  /*0420*/  ISETP.GE.U32.AND P0, PT, R3, UR8, PT ;  /* 0x0000000803007c0c */ /* 0x000fda000bf06070 */
[----:B------:R-:W-:Y:S01]  /*0430*/  @P0 IADD3 R3, PT, PT, R3, -UR8, RZ ;  /* 0x8000000803030c10 */ /* 0x000fe2000fffe0ff */
[----:B------:R-:W-:-:S03]  /*0440*/  @P0 VIADD R14, R14, 0x1 ;  /* 0x000000010e0e0836 */ /* 0x000fc60000000000 */
[----:B------:R-:W-:-:S13]  /*0450*/  ISETP.GE.U32.AND P1, PT, R3, UR8, PT ;  /* 0x0000000803007c0c */ /* 0x000fda000bf26070 */
[----:B------:R-:W-:Y:S02]  /*0460*/  @P1 IADD3 R14, PT, PT, R14, 0x1, RZ ;  /* 0x000000010e0e1810 */ /* 0x000fe40007ffe0ff */
[----:B------:R-:W-:Y:S01]  /*0470*/  @!P2 LOP3.LUT R14, RZ, UR8, RZ, 0x33, !PT ;  /* 0x00000008ff0eac12 */ /* 0x000fe2000f8e33ff */
[----:B------:R-:W-:Y:S06]  /*0480*/  BRA `(.L_x_3) ;  /* 0x0000000000107947 */ /* 0x000fec0003800000 */
.L_x_2:
[----:B------:R-:W-:Y:S01]  /*0490*/  MOV R10, R6 ;  /* 0x00000006000a7202 */ /* 0x000fe20000000f00 */
[----:B------:R-:W-:Y:S01]  /*04a0*/  UMOV UR6, UR8 ;  /* 0x0000000800067c82 */ /* 0x000fe20008000000 */
[----:B------:R-:W-:-:S07]  /*04b0*/  MOV R0, 0x4d0 ;  /* 0x000004d000007802 */ /* 0x000fce0000000f00 */
[----:B------:R-:W-:Y:S05]  /*04c0*/  CALL.REL.NOINC `($__internal_0_$__cuda_sm20_div_u64) ;  /* 0x0000000c00dc7944 */ /* 0x000fea0003c00000 */
.L_x_3:
[----:B------:R-:W0:Y:S02]  /*04d0*/  LDCU UR6, c[0x0][0x3ac] ;  /* 0x00007580ff0677ac */ /* 0x000e240008000800 */
[----:B0-----:R-:W-:-:S04]  /*04e0*/  USHF.R.S32.HI UR8, URZ, 0x1f, UR6 ;  /* 0x0000001fff087899 */ /* 0x001fc80008011406 */
[----:B------:R-:W-:-:S09]  /*04f0*/  UISETP.NE.U32.AND UP0, UPT, UR8, URZ, UPT ;  /* 0x000000ff0800728c */ /* 0x000fd2000bf05070 */
[----:B------:R-:W-:Y:S05]  /*0500*/  BRA.U UP0, `(.L_x_4) ;  /* 0x0000000100507547 */ /* 0x000fea000b800000 */
[----:B------:R-:W0:Y:S01]  /*0510*/  I2F.U32.RP R0, UR6 ;  /* 0x0000000600007d06 */ /* 0x000e220008209000 */
[----:B------:R-:W-:-:S07]  /*0520*/  ISETP.NE.U32.AND P1, PT, RZ, UR6, PT ;  /* 0x00000006ff007c0c */ /* 0x000fce000bf25070 */
[----:B0-----:R-:W0:Y:S02]  /*0530*/  MUFU.RCP R0, R0 ;  /* 0x0000000000007308 */ /* 0x001e240000001000 */
[----:B0-----:R-:W-:-:S06]  /*0540*/  VIADD R2, R0, 0xffffffe ;  /* 0x0ffffffe00027836 */ /* 0x001fcc0000000000 */
[----:B------:R0:W1:Y:S02]  /*0550*/  F2I.FTZ.U32.TRUNC.NTZ R3, R2 ;  /* 0x0000000200037305 */ /* 0x000064000021f000 */
[----:B0-----:R-:W-:Y:S01]  /*0560*/  IMAD.MOV.U32 R2, RZ, RZ, RZ ;  /* 0x000000ffff027224 */ /* 0x001fe200078e00ff */
[----:B-1----:R-:W-:-:S05]  /*0570*/  IADD3 R11, PT, PT, RZ, -R3, RZ ;  /* 0x80000003ff0b7210 */ /* 0x002fca0007ffe0ff */
[----:B------:R-:W-:-:S04]  /*0580*/  IMAD R11, R11, UR6, RZ ;  /* 0x000000060b0b7c24 */ /* 0x000fc8000f8e02ff */
[----:B------:R-:W-:-:S06]  /*0590*/  IMAD.HI.U32 R3, R3, R11, R2 ;  /* 0x0000000b03037227 */ /* 0x000fcc00078e0002 */
[----:B------:R-:W-:-:S05]  /*05a0*/  IMAD.HI.U32 R3, R3, R14, RZ ;  /* 0x0000000e03037227 */ /* 0x000fca00078e00ff */
[----:B------:R-:W-:-:S05]  /*05b0*/  IADD3 R3, PT, PT, -R3, RZ, RZ ;  /* 0x000000ff03037210 */ /* 0x000fca0007ffe1ff */
[----:B------:R-:W-:Y:S02]  /*05c0*/  IMAD R14, R3, UR6, R14 ;  /* 0x00000006030e7c24 */ /* 0x000fe4000f8e020e */
[----:B------:R-:W-:-:S03]  /*05d0*/  HFMA2 R3, -RZ, RZ, 0, 0 ;  /* 0x00000000ff037431 */ /* 0x000fc600000001ff */
[----:B------:R-:W-:-:S13]  /*05e0*/  ISETP.GE.U32.AND P0, PT, R14, UR6, PT ;  /* 0x000000060e007c0c */ /* 0x000fda000bf06070 */
[----:B------:R-:W-:-:S05]  /*05f0*/  @P0 VIADD R14, R14, -UR6 ;  /* 0x800000060e0e0c36 */ /* 0x000fca0008000000 */
[----:B------:R-:W-:-:S13]  /*0600*/  ISETP.GE.U32.AND P0, PT, R14, UR6, PT ;  /* 0x000000060e007c0c */ /* 0x000fda000bf06070 */
[----:B------:R-:W-:Y:S02]  /*0610*/  @P0 IADD3 R14, PT, PT, R14, -UR6, RZ ;  /* 0x800000060e0e0c10 */ /* 0x000fe4000fffe0ff */
[----:B------:R-:W-:-:S05]  /*0620*/  @!P1 LOP3.LUT R14, RZ, UR6, RZ, 0x33, !PT ;  /* 0x00000006ff0e9c12 */ /* 0x000fca000f8e33ff */
[----:B------:R-:W-:Y:S01]  /*0630*/  IMAD.MOV.U32 R2, RZ, RZ, R14 ;  /* 0x000000ffff027224 */ /* 0x000fe200078e000e */
[----:B------:R-:W-:Y:S06]  /*0640*/  BRA `(.L_x_5) ;  /* 0x00000000001c7947 */ /* 0x000fec0003800000 */
.L_x_4:
[----:B------:R-:W-:Y:S01]  /*0650*/  IMAD.MOV.U32 R0, RZ, RZ, R14 ;  /* 0x000000ffff007224 */ /* 0x000fe200078e000e */
[----:B------:R-:W-:Y:S01]  /*0660*/  MOV R14, 0x6a0 ;  /* 0x000006a0000e7802 */ /* 0x000fe20000000f00 */
[----:B------:R-:W0:Y:S01]  /*0670*/  LDCU UR6, c[0x0][0x3ac] ;  /* 0x00007580ff0677ac */ /* 0x000e220008000800 */
[----:B------:R-:W-:-:S05]  /*0680*/  UMOV UR7, UR8 ;  /* 0x0000000800077c82 */ /* 0x000fca0008000000 */
[----:B0-----:R-:W-:Y:S05]  /*0690*/  CALL.REL.NOINC `($__internal_1_$__cuda_sm20_rem_u64) ;  /* 0x0000001000787944 */ /* 0x001fea0003c00000 */
[----:B------:R-:W-:Y:S01]  /*06a0*/  MOV R2, R16 ;  /* 0x0000001000027202 */ /* 0x000fe20000000f00 */
[----:B------:R-:W-:-:S07]  /*06b0*/  IMAD.MOV.U32 R3, RZ, RZ, R17 ;  /* 0x000000ffff037224 */ /* 0x000fce00078e0011 */
.L_x_5:
[----:B------:R-:W0:Y:S02]  /*06c0*/  LDCU UR6, c[0x0][0x3a8] ;  /* 0x00007500ff0677ac */ /* 0x000e240008000800 */
[----:B0-----:R-:W-:-:S04]  /*06d0*/  USHF.R.S32.HI UR10, URZ, 0x1f, UR6 ;  /* 0x0000001fff0a7899 */ /* 0x001fc80008011406 */
[----:B------:R-:W-:-:S09]  /*06e0*/  UISETP.NE.U32.AND UP0, UPT, UR10, URZ, UPT ;  /* 0x000000ff0a00728c */ /* 0x000fd2000bf05070 */
[----:B------:R-:W-:Y:S05]  /*06f0*/  BRA.U UP0, `(.L_x_6) ;  /* 0x00000001005c7547 */ /* 0x000fea000b800000 */
[----:B------:R-:W0:Y:S01]  /*0700*/  I2F.U32.RP R0, UR6 ;  /* 0x0000000600007d06 */ /* 0x000e220008209000 */
[----:B------:R-:W-:Y:S01]  /*0710*/  ISETP.NE.U32.AND P2, PT, RZ, UR6, PT ;  /* 0x00000006ff007c0c */ /* 0x000fe2000bf45070 */
[----:B------:R-:W-:-:S06]  /*0720*/  IMAD.MOV.U32 R15, RZ, RZ, RZ ;  /* 0x000000ffff0f7224 */ /* 0x000fcc00078e00ff */
[----:B0-----:R-:W0:Y:S02]  /*0730*/  MUFU.RCP R0, R0 ;  /* 0x0000000000007308 */ /* 0x001e240000001000 */
[----:B0-----:R-:W-:-:S06]  /*0740*/  IADD3 R10, PT, PT, R0, 0xffffffe, RZ ;  /* 0x0ffffffe000a7810 */ /* 0x001fcc0007ffe0ff */
[----:B------:R0:W1:Y:S02]  /*0750*/  F2I.FTZ.U32.TRUNC.NTZ R11, R10 ;  /* 0x0000000a000b7305 */ /* 0x000064000021f000 */
[----:B0-----:R-:W-:Y:S02]  /*0760*/  HFMA2 R10, -RZ, RZ, 0, 0 ;  /* 0x00000000ff0a7431 */ /* 0x001fe400000001ff */
[----:B-1----:R-:W-:-:S04]  /*0770*/  IMAD.MOV R13, RZ, RZ, -R11 ;  /* 0x000000ffff0d7224 */ /* 0x002fc800078e0a0b */
[----:B------:R-:W-:-:S04]  /*0780*/  IMAD R13, R13, UR6, RZ ;  /* 0x000000060d0d7c24 */ /* 0x000fc8000f8e02ff */
[----:B------:R-:W-:-:S06]  /*0790*/  IMAD.HI.U32 R11, R11, R13, R10 ;  /* 0x0000000d0b0b7227 */ /* 0x000fcc00078e000a */
[----:B------:R-:W-:-:S04]  /*07a0*/  IMAD.HI.U32 R14, R11, R6, RZ ;  /* 0x000000060b0e7227 */ /* 0x000fc800078e00ff */
[----:B------:R-:W-:-:S04]  /*07b0*/  IMAD.MOV R11, RZ, RZ, -R14 ;  /* 0x000000ffff0b7224 */ /* 0x000fc800078e0a0e */
[----:B------:R-:W-:-:S05]  /*07c0*/  IMAD R11, R11, UR6, R6 ;  /* 0x000000060b0b7c24 */ /* 0x000fca000f8e0206 */
[----:B------:R-:W-:-:S13]  /*07d0*/  ISETP.GE.U32.AND P0, PT, R11, UR6, PT ;  /* 0x000000060b007c0c */ /* 0x000fda000bf06070 */
[----:B------:R-:W-:Y:S01]  /*07e0*/  @P0 IADD3 R11, PT, PT, R11, -UR6, RZ ;  /* 0x800000060b0b0c10 */ /* 0x000fe2000fffe0ff */
[----:B------:R-:W-:-:S03]  /*07f0*/  @P0 VIADD R14, R14, 0x1 ;  /* 0x000000010e0e0836 */ /* 0x000fc60000000000 */
[----:B------:R-:W-:Y:S02]  /*0800*/  ISETP.GE.U32.AND P1, PT, R11, UR6, PT ;  /* 0x000000060b007c0c */ /* 0x000fe4000bf26070 */
[----:B------:R-:W-:-:S11]  /*0810*/  MOV R11, RZ ;  /* 0x000000ff000b7202 */ /* 0x000fd60000000f00 */
[----:B------:R-:W-:Y:S02]  /*0820*/  @P1 IADD3 R14, PT, PT, R14, 0x1, RZ ;  /* 0x000000010e0e1810 */ /* 0x000fe40007ffe0ff */
[----:B------:R-:W-:-:S05]  /*0830*/  @!P2 LOP3.LUT R14, RZ, UR6, RZ, 0x33, !PT ;  /* 0x00000006ff0eac12 */ /* 0x000fca000f8e33ff */
[----:B------:R-:W-:-:S04]  /*0840*/  IMAD.MOV R13, RZ, RZ, -R14 ;  /* 0x000000ffff0d7224 */ /* 0x000fc800078e0a0e */
[----:B------:R-:W-:Y:S01]  /*0850*/  IMAD R10, R13, UR6, R6 ;  /* 0x000000060d0a7c24 */ /* 0x000fe2000f8e0206 */
[----:B------:R-:W-:Y:S06]  /*0860*/  BRA `(.L_x_7) ;  /* 0x0000000000387947 */ /* 0x000fec0003800000 */
.L_x_6:
[----:B------:R-:W-:Y:S01]  /*0870*/  MOV R10, R6 ;  /* 0x00000006000a7202 */ /* 0x000fe20000000f00 */
[----:B------:R-:W0:Y:S01]  /*0880*/  LDCU UR6, c[0x0][0x3a8] ;  /* 0x00007500ff0677ac */ /* 0x000e220008000800 */
[----:B------:R-:W-:Y:S01]  /*0890*/  MOV R0, 0x8c0 ;  /* 0x000008c000007802 */ /* 0x000fe20000000f00 */
[----:B------:R-:W-:-:S06]  /*08a0*/  UMOV UR7, UR10 ;  /* 0x0000000a00077c82 */ /* 0x000fcc0008000000 */
[----:B0-----:R-:W-:Y:S05]  /*08b0*/  CALL.REL.NOINC `($__internal_0_$__cuda_sm20_div_u64) ;  /* 0x0000000800e07944 */ /* 0x001fea0003c00000 */
[----:B------:R-:W0:Y:S01]  /*08c0*/  LDCU UR4, c[0x0][0x3a8] ;  /* 0x00007500ff0477ac */ /* 0x000e220008000800 */
[----:B------:R-:W-:Y:S01]  /*08d0*/  IADD3 R13, P0, PT, RZ, -R14, RZ ;  /* 0x8000000eff0d7210 */ /* 0x000fe20007f1e0ff */
[----:B------:R-:W-:Y:S01]  /*08e0*/  IMAD.MOV.U32 R11, RZ, RZ, RZ ;  /* 0x000000ffff0b7224 */ /* 0x000fe200078e00ff */
[----:B------:R-:W-:-:S03]  /*08f0*/  MOV R10, R6 ;  /* 0x00000006000a7202 */ /* 0x000fc60000000f00 */
[----:B------:R-:W-:-:S04]  /*0900*/  IMAD.X R0, RZ, RZ, ~R15, P0 ;  /* 0x000000ffff007224 */ /* 0x000fc800000e0e0f */
[----:B0-----:R-:W-:Y:S02]  /*0910*/  IMAD R0, R0, UR4, RZ ;  /* 0x0000000400007c24 */ /* 0x001fe4000f8e02ff */
[----:B------:R-:W-:-:S04]  /*0920*/  IMAD.WIDE.U32 R10, R13, UR4, R10 ;  /* 0x000000040d0a7c25 */ /* 0x000fc8000f8e000a */
[----:B------:R-:W-:-:S05]  /*0930*/  IMAD R13, R13, UR10, R0 ;  /* 0x0000000a0d0d7c24 */ /* 0x000fca000f8e0200 */
[----:B------:R-:W-:-:S07]  /*0940*/  IADD3 R11, PT, PT, R11, R13, RZ ;  /* 0x0000000d0b0b7210 */ /* 0x000fce0007ffe0ff */
.L_x_7:
        /* <DEDUP_REMOVED lines=13> */
[----:B------:R-:W-:-:S05]  /*0a20*/  IMAD.HI.U32 R13, R13, R14, RZ ;  /* 0x0000000e0d0d7227 */ /* 0x000fca00078e00ff */
[----:B------:R-:W-:-:S05]  /*0a30*/  IADD3 R13, PT, PT, -R13, RZ, RZ ;  /* 0x000000ff0d0d7210 */ /* 0x000fca0007ffe1ff */
[----:B------:R-:W-:-:S05]  /*0a40*/  IMAD R16, R13, UR5, R14 ;  /* 0x000000050d107c24 */ /* 0x000fca000f8e020e */
[----:B------:R-:W-:-:S13]  /*0a50*/  ISETP.GE.U32.AND P0, PT, R16, UR5, PT ;  /* 0x0000000510007c0c */ /* 0x000fda000bf06070 */
[----:B------:R-:W-:-:S05]  /*0a60*/  @P0 VIADD R16, R16, -UR5 ;  /* 0x8000000510100c36 */ /* 0x000fca0008000000 */
[----:B------:R-:W-:-:S13]  /*0a70*/  ISETP.GE.U32.AND P0, PT, R16, UR5, PT ;  /* 0x0000000510007c0c */ /* 0x000fda000bf06070 */
[----:B------:R-:W-:Y:S02]  /*0a80*/  @P0 IADD3 R16, PT, PT, R16, -UR5, RZ ;  /* 0x8000000510100c10 */ /* 0x000fe4000fffe0ff */
[----:B------:R-:W-:Y:S01]  /*0a90*/  @!P1 LOP3.LUT R16, RZ, UR5, RZ, 0x33, !PT ;  /* 0x00000005ff109c12 */ /* 0x000fe2000f8e33ff */
[----:B------:R-:W-:Y:S06]  /*0aa0*/  BRA `(.L_x_9) ;  /* 0x0000000000107947 */ /* 0x000fec0003800000 */
.L_x_8:
[----:B------:R-:W-:Y:S01]  /*0ab0*/  MOV R0, R14 ;  /* 0x0000000e00007202 */ /* 0x000fe20000000f00 */
[----:B------:R-:W-:Y:S01]  /*0ac0*/  UMOV UR6, UR5 ;  /* 0x0000000500067c82 */ /* 0x000fe20008000000 */
[----:B------:R-:W-:-:S07]  /*0ad0*/  MOV R14, 0xaf0 ;  /* 0x00000af0000e7802 */ /* 0x000fce0000000f00 */
[----:B------:R-:W-:Y:S05]  /*0ae0*/  CALL.REL.NOINC `($__internal_1_$__cuda_sm20_rem_u64) ;  /* 0x0000000c00647944 */ /* 0x000fea0003c00000 */
.L_x_9:
[----:B------:R-:W0:Y:S02]  /*0af0*/  LDC.64 R14, c[0x0][0x398] ;  /* 0x0000e600ff0e7b82 */ /* 0x000e240000000a00 */
[----:B0-----:R-:W-:Y:S01]  /*0b00*/  IMAD R7, R14, UR9, RZ ;  /* 0x000000090e077c24 */ /* 0x001fe2000f8e02ff */
[----:B------:R-:W-:-:S04]  /*0b10*/  ISETP.GE.AND P0, PT, R15, 0x1, PT ;  /* 0x000000010f00780c */ /* 0x000fc80003f06270 */
[----:B------:R-:W-:Y:S02]  /*0b20*/  ISETP.GE.U32.AND P1, PT, R6, R7, PT ;  /* 0x000000070600720c */ /* 0x000fe40003f26070 */
[----:B------:R-:W-:-:S04]  /*0b30*/  SHF.R.S32.HI R7, RZ, 0x1f, R7 ;  /* 0x0000001fff077819 */ /* 0x000fc80000011407 */
[----:B------:R-:W-:-:S13]  /*0b40*/  ISETP.GE.U32.OR.EX P0, PT, RZ, R7, !P0, P1 ;  /* 0x00000007ff00720c */ /* 0x000fda0004706510 */
[----:B------:R-:W-:Y:S05]  /*0b50*/  @P0 EXIT ;  /* 0x000000000000094d */ /* 0x000fea0003800000 */
[----:B------:R-:W0:Y:S01]  /*0b60*/  LDCU.128 UR12, c[0x0][0x3a0] ;  /* 0x00007400ff0c77ac */ /* 0x000e220008000c00 */
[----:B------:R-:W1:Y:S01]  /*0b70*/  LDCU.64 UR16, c[0x0][0x3b0] ;  /* 0x00007600ff1077ac */ /* 0x000e620008000a00 */
[----:B0-----:R-:W-:Y:S02]  /*0b80*/  USHF.R.S32.HI UR4, URZ, 0x1f, UR12 ;  /* 0x0000001fff047899 */ /* 0x001fe4000801140c */
[----:B------:R-:W-:Y:S01]  /*0b90*/  IMAD.WIDE.U32 R12, R15, UR12, RZ ;  /* 0x0000000c0f0c7c25 */ /* 0x000fe2000f8e00ff */
[----:B------:R-:W-:-:S03]  /*0ba0*/  UIMAD.WIDE UR6, UR13, UR12, URZ ;  /* 0x0000000c0d0672a5 */ /* 0x000fc6000f8e02ff */
[----:B------:R-:W-:Y:S01]  /*0bb0*/  IMAD R7, R15, UR4, RZ ;  /* 0x000000040f077c24 */ /* 0x000fe2000f8e02ff */
[----:B------:R-:W-:-:S03]  /*0bc0*/  USHF.R.S32.HI UR4, URZ, 0x1f, UR13 ;  /* 0x0000001fff047899 */ /* 0x000fc6000801140d */
[----:B------:R-:W-:Y:S02]  /*0bd0*/  IMAD.IADD R0, R13, 0x1, R7 ;  /* 0x000000010d007824 */ /* 0x000fe400078e0207 */
[----:B------:R-:W-:-:S04]  /*0be0*/  IMAD.WIDE.U32 R6, R12, UR13, RZ ;  /* 0x0000000d0c067c25 */ /* 0x000fc8000f8e00ff */
[----:B------:R-:W-:Y:S02]  /*0bf0*/  IMAD R13, R0, UR13, RZ ;  /* 0x0000000d000d7c24 */ /* 0x000fe4000f8e02ff */
[----:B------:R-:W-:-:S04]  /*0c00*/  IMAD.WIDE.U32 R18, R6, UR15, RZ ;  /* 0x0000000f06127c25 */ /* 0x000fc8000f8e00ff */
[----:B------:R-:W-:Y:S01]  /*0c10*/  IMAD R13, R12, UR4, R13 ;  /* 0x000000040c0d7c24 */ /* 0x000fe2000f8e020d */
[----:B------:R-:W0:Y:S04]  /*0c20*/  LDCU.64 UR4, c[0x0][0x3b0] ;  /* 0x00007600ff0477ac */ /* 0x000e280008000a00 */
[----:B------:R-:W-:Y:S01]  /*0c30*/  IADD3 R0, PT, PT, R7, R13, RZ ;  /* 0x0000000d07007210 */ /* 0x000fe20007ffe0ff */
[----:B------:R-:W-:-:S04]  /*0c40*/  IMAD.WIDE.U32 R12, R4, UR14, R10 ;  /* 0x0000000e040c7c25 */ /* 0x000fc8000f8e000a */
[----:B------:R-:W-:-:S04]  /*0c50*/  IMAD R7, R0, UR15, RZ ;  /* 0x0000000f00077c24 */ /* 0x000fc8000f8e02ff */
[----:B------:R-:W-:Y:S01]  /*0c60*/  IMAD R7, R6, UR8, R7 ;  /* 0x0000000806077c24 */ /* 0x000fe2000f8e0207 */
[----:B------:R-:W2:Y:S03]  /*0c70*/  LDCU.64 UR8, c[0x0][0x358] ;  /* 0x00006b00ff0877ac */ /* 0x000ea60008000a00 */
[----:B------:R-:W-:Y:S01]  /*0c80*/  IMAD.IADD R7, R19, 0x1, R7 ;  /* 0x0000000113077824 */ /* 0x000fe200078e0207 */
[----:B0-----:R-:W-:Y:S01]  /*0c90*/  UIMAD.WIDE UR4, UR5, UR4, URZ ;  /* 0x00000004050472a5 */ /* 0x001fe2000f8e02ff */
[----:B------:R-:W-:Y:S02]  /*0ca0*/  IMAD R19, R5, UR14, RZ ;  /* 0x0000000e05137c24 */ /* 0x000fe4000f8e02ff */
[-C--:B------:R-:W-:Y:S02]  /*0cb0*/  IMAD R11, R7, R4.reuse, RZ ;  /* 0x00000004070b7224 */ /* 0x080fe400078e02ff */
[----:B------:R-:W-:-:S04]  /*0cc0*/  IMAD.WIDE.U32 R6, R18, R4, RZ ;  /* 0x0000000412067225 */ /* 0x000fc800078e00ff */
[----:B------:R-:W-:Y:S02]  /*0cd0*/  IMAD R5, R5, R18, R11 ;  /* 0x0000001205057224 */ /* 0x000fe400078e020b */
[----:B------:R-:W-:Y:S01]  /*0ce0*/  IMAD R19, R4, UR10, R19 ;  /* 0x0000000a04137c24 */ /* 0x000fe2000f8e0213 */
[----:B------:R-:W-:Y:S01]  /*0cf0*/  MOV R4, R6 ;  /* 0x0000000600047202 */ /* 0x000fe20000000f00 */
[----:B------:R-:W-:Y:S02]  /*0d00*/  IMAD R11, R2, UR7, RZ ;  /* 0x00000007020b7c24 */ /* 0x000fe4000f8e02ff */
[----:B------:R-:W-:Y:S01]  /*0d10*/  IMAD.IADD R5, R7, 0x1, R5 ;  /* 0x0000000107057824 */ /* 0x000fe200078e0205 */
[----:B------:R-:W-:Y:S01]  /*0d20*/  IADD3 R0, PT, PT, R13, R19, RZ ;  /* 0x000000130d007210 */ /* 0x000fe20007ffe0ff */
[----:B------:R-:W-:Y:S01]  /*0d30*/  IMAD R13, R12, UR5, RZ ;  /* 0x000000050c0d7c24 */ /* 0x000fe2000f8e02ff */
[----:B------:R-:W-:Y:S01]  /*0d40*/  UIMAD UR5, UR13, UR15, URZ ;  /* 0x0000000f0d0572a4 */ /* 0x000fe2000f8e02ff */
[----:B------:R-:W-:-:S02]  /*0d50*/  IMAD R19, R3, UR6, R11 ;  /* 0x0000000603137c24 */ /* 0x000fc4000f8e020b */
[----:B------:R-:W-:Y:S01]  /*0d60*/  IMAD.WIDE.U32 R2, R2, UR6, R4 ;  /* 0x0000000602027c25 */ /* 0x000fe2000f8e0004 */
[----:B------:R-:W0:Y:S03]  /*0d70*/  LDCU.64 UR6, c[0x0][0x390] ;  /* 0x00007200ff0677ac */ /* 0x000e260008000a00 */
[----:B------:R-:W-:Y:S01]  /*0d80*/  IMAD R5, R5, UR14, RZ ;  /* 0x0000000e05057c24 */ /* 0x000fe2000f8e02ff */
[----:B------:R-:W-:Y:S01]  /*0d90*/  UIMAD UR5, UR5, UR12, URZ ;  /* 0x0000000c050572a4 */ /* 0x000fe2000f8e02ff */
[----:B------:R-:W-:Y:S01]  /*0da0*/  IMAD R7, R0, UR4, R13 ;  /* 0x0000000400077c24 */ /* 0x000fe2000f8e020d */
[----:B------:R-:W-:Y:S01]  /*0db0*/  IADD3 R0, P0, PT, R16, R2, RZ ;  /* 0x0000000210007210 */ /* 0x000fe20007f1e0ff */
[----:B------:R-:W-:-:S03]  /*0dc0*/  IMAD.WIDE.U32 R12, R12, UR4, RZ ;  /* 0x000000040c0c7c25 */ /* 0x000fc6000f8e00ff */
[----:B------:R-:W-:Y:S01]  /*0dd0*/  IADD3.X R2, PT, PT, R17, R3, R19, P0, !PT ;  /* 0x0000000311027210 */ /* 0x000fe200007fe413 */
[----:B------:R-:W-:-:S04]  /*0de0*/  IMAD.WIDE.U32 R10, R6, UR14, R8 ;  /* 0x0000000e060a7c25 */ /* 0x000fc8000f8e0008 */
[----:B------:R-:W-:Y:S01]  /*0df0*/  IMAD R9, R6, UR10, R5 ;  /* 0x0000000a06097c24 */ /* 0x000fe2000f8e0205 */
[----:B------:R-:W-:Y:S01]  /*0e00*/  IADD3 R6, PT, PT, R13, R7, RZ ;  /* 0x000000070d067210 */ /* 0x000fe20007ffe0ff */
[----:B------:R-:W-:Y:S01]  /*0e10*/  IMAD.MOV R3, RZ, RZ, -R15 ;  /* 0x000000ffff037224 */ /* 0x000fe200078e0a0f */
[----:B------:R-:W-:Y:S01]  /*0e20*/  CS2R R4, SRZ ;  /* 0x0000000000047805 */ /* 0x000fe2000001ff00 */
[----:B012---:R-:W-:-:S07]  /*0e30*/  IMAD.IADD R7, R11, 0x1, R9 ;  /* 0x000000010b077824 */ /* 0x007fce00078e0209 */
.L_x_12:
[----:B------:R-:W0:Y:S01]  /*0e40*/  LDC.64 R8, c[0x0][0x380] ;  /* 0x0000e000ff087b82 */ /* 0x000e220000000a00 */
[----:B------:R-:W-:-:S04]  /*0e50*/  IADD3 R15, P0, PT, R5, R0, RZ ;  /* 0x00000000050f7210 */ /* 0x000fc80007f1e0ff */
[----:B------:R-:W-:Y:S01]  /*0e60*/  LEA.HI.X.SX32 R14, R5, R2, 0x1, P0 ;  /* 0x00000002050e7211 */ /* 0x000fe200000f0eff */
[----:B0-----:R-:W-:-:S04]  /*0e70*/  IMAD.WIDE.U32 R8, R15, 0xc, R8 ;  /* 0x0000000c0f087825 */ /* 0x001fc800078e0008 */
[----:B------:R-:W-:Y:S02]  /*0e80*/  IMAD R15, R14, 0xc, RZ ;  /* 0x0000000c0e0f7824 */ /* 0x000fe400078e02ff */
[----:B------:R-:W-:-:S03]  /*0e90*/  IMAD.MOV.U32 R14, RZ, RZ, R8 ;  /* 0x000000ffff0e7224 */ /* 0x000fc600078e0008 */
[----:B------:R-:W-:-:S05]  /*0ea0*/  IADD3 R15, PT, PT, R9, R15, RZ ;  /* 0x0000000f090f7210 */ /* 0x000fca0007ffe0ff */
[----:B------:R-:W2:Y:S01]  /*0eb0*/  LDG.E R8, desc[UR8][R14.64+0x8] ;  /* 0x000008080e087981 */ /* 0x000ea2000c1e1900 */
[----:B------:R-:W-:Y:S01]  /*0ec0*/  BSSY.RECONVERGENT B0, `(.L_x_10) ;  /* 0x0000050000007945 */ /* 0x000fe20003800200 */
[----:B--2---:R-:W-:-:S04]  /*0ed0*/  FSETP.GEU.AND P0, PT, R8, 1, PT ;  /* 0x3f8000000800780b */ /* 0x004fc80003f0e000 */
[----:B------:R-:W-:-:S13]  /*0ee0*/  FSETP.LTU.OR P0, PT, R8, RZ, P0 ;  /* 0x000000ff0800720b */ /* 0x000fda0000709400 */
[----:B-----5:R-:W-:Y:S05]  /*0ef0*/  @P0 BRA `(.L_x_11) ;  /* 0x0000000400300947 */ /* 0x020fea0003800000 */
[----:B------:R-:W2:Y:S04]  /*0f00*/  LDG.E R23, desc[UR8][R14.64+0x4] ;  /* 0x000004080e177981 */ /* 0x000ea8000c1e1900 */
[----:B------:R-:W3:Y:S01]  /*0f10*/  LDG.E R22, desc[UR8][R14.64] ;  /* 0x000000080e167981 */ /* 0x000ee2000c1e1900 */
[----:B--2---:R-:W0:Y:S08]  /*0f20*/  F2I.FLOOR.NTZ R20, R23 ;  /* 0x0000001700147305 */ /* 0x004e300000207100 */
[----:B---3--:R-:W1:Y:S01]  /*0f30*/  F2I.FLOOR.NTZ R9, R22 ;  /* 0x0000001600097305 */ /* 0x008e620000207100 */
[----:B0-----:R-:W-:-:S02]  /*0f40*/  ISETP.GE.AND P1, PT, R20, UR16, PT ;  /* 0x0000001014007c0c */ /* 0x001fc4000bf26270 */
[C---:B------:R-:W-:Y:S02]  /*0f50*/  IADD3 R8, PT, PT, R20.reuse, 0x1, RZ ;  /* 0x0000000114087810 */ /* 0x040fe40007ffe0ff */
[----:B------:R-:W-:Y:S02]  /*0f60*/  ISETP.GT.AND P1, PT, R20, -0x1, !P1 ;  /* 0xffffffff1400780c */ /* 0x000fe40004f24270 */
[C---:B-1----:R-:W-:Y:S01]  /*0f70*/  ISETP.GE.AND P0, PT, R9.reuse, UR17, PT ;  /* 0x0000001109007c0c */ /* 0x042fe2000bf06270 */
[----:B------:R-:W-:-:S03]  /*0f80*/  VIADD R21, R9, 0x1 ;  /* 0x0000000109157836 */ /* 0x000fc60000000000 */
[----:B------:R-:W-:Y:S02]  /*0f90*/  ISETP.GT.AND P0, PT, R9, -0x1, !P0 ;  /* 0xffffffff0900780c */ /* 0x000fe40004704270 */
[----:B------:R-:W-:Y:S02]  /*0fa0*/  ISETP.GE.AND P2, PT, R21, UR17, PT ;  /* 0x0000001115007c0c */ /* 0x000fe4000bf46270 */
[----:B------:R-:W-:Y:S02]  /*0fb0*/  PLOP3.LUT P3, PT, P0, P1, PT, 0x80, 0x8 ;  /* 0x000000000008781c */ /* 0x000fe40000763070 */
[----:B------:R-:W-:Y:S02]  /*0fc0*/  ISETP.LT.OR P0, PT, R20, -0x1, !P0 ;  /* 0xffffffff1400780c */ /* 0x000fe40004701670 */
[----:B------:R-:W-:Y:S02]  /*0fd0*/  ISETP.GT.AND P2, PT, R9, -0x2, !P2 ;  /* 0xfffffffe0900780c */ /* 0x000fe40005744270 */
[----:B------:R-:W-:-:S02]  /*0fe0*/  ISETP.GE.OR P0, PT, R8, UR16, P0 ;  /* 0x0000001008007c0c */ /* 0x000fc40008706670 */
[----:B------:R-:W-:Y:S02]  /*0ff0*/  PLOP3.LUT P1, PT, P2, P1, PT, 0x80, 0x8 ;  /* 0x000000000008781c */ /* 0x000fe40001723070 */
[----:B------:R-:W-:-:S03]  /*1000*/  ISETP.LT.OR P2, PT, R20, -0x1, !P2 ;  /* 0xffffffff1400780c */ /* 0x000fc60005741670 */
[----:B------:R-:W0:Y:S01]  /*1010*/  @P3 LDC.64 R16, c[0x0][0x388] ;  /* 0x0000e200ff103b82 */ /* 0x000e220000000a00 */
[----:B------:R-:W-:Y:S01]  /*1020*/  @P3 IMAD R18, R20, UR17, RZ ;  /* 0x0000001114123c24 */ /* 0x000fe2000f8e02ff */
[----:B------:R-:W-:-:S04]  /*1030*/  ISETP.GE.OR P2, PT, R8, UR16, P2 ;  /* 0x0000001008007c0c */ /* 0x000fc80009746670 */
[--C-:B------:R-:W-:Y:S01]  /*1040*/  @P3 SHF.R.S32.HI R19, RZ, 0x1f, R18.reuse ;  /* 0x0000001fff133819 */ /* 0x100fe20000011412 */
[----:B------:R-:W-:Y:S01]  /*1050*/  @!P0 IMAD R24, R8, UR17, RZ ;  /* 0x0000001108188c24 */ /* 0x000fe2000f8e02ff */
[----:B------:R-:W1:Y:S01]  /*1060*/  @!P0 LDC.64 R14, c[0x0][0x388] ;  /* 0x0000e200ff0e8b82 */ /* 0x000e620000000a00 */
[----:B------:R-:W-:-:S03]  /*1070*/  @P3 IADD3 R18, P4, P5, R9, R12, R18 ;  /* 0x0000000c09123210 */ /* 0x000fc60007d9e012 */
[----:B------:R-:W-:Y:S02]  /*1080*/  @!P0 SHF.R.S32.HI R25, RZ, 0x1f, R24 ;  /* 0x0000001fff198819 */ /* 0x000fe40000011418 */
[----:B------:R-:W-:Y:S02]  /*1090*/  @P3 IADD3.X R19, PT, PT, RZ, R6, R19, P4, P5 ;  /* 0x00000006ff133210 */ /* 0x000fe400027ea413 */
[----:B0-----:R-:W-:-:S04]  /*10a0*/  @P3 LEA R16, P4, R18, R16, 0x2 ;  /* 0x0000001012103211 */ /* 0x001fc800078810ff */
[----:B------:R-:W-:Y:S02]  /*10b0*/  @P3 LEA.HI.X R17, R18, R17, R19, 0x2, P4 ;  /* 0x0000001112113211 */ /* 0x000fe400020f1413 */
[----:B------:R-:W0:Y:S01]  /*10c0*/  @P1 LDC.64 R18, c[0x0][0x388] ;  /* 0x0000e200ff121b82 */ /* 0x000e220000000a00 */
[----:B------:R-:W-:Y:S02]  /*10d0*/  @!P0 IADD3 R24, P4, P5, R24, R12, R9 ;  /* 0x0000000c18188210 */ /* 0x000fe40007d9e009 */
[----:B------:R-:W2:Y:S02]  /*10e0*/  @P3 LDG.E R16, desc[UR8][R16.64] ;  /* 0x0000000810103981 */ /* 0x000ea4000c1e1900 */
[----:B------:R-:W-:Y:S02]  /*10f0*/  @!P0 IADD3.X R25, PT, PT, R25, R6, RZ, P4, P5 ;  /* 0x0000000619198210 */ /* 0x000fe400027ea4ff */
[----:B-1----:R-:W-:-:S04]  /*1100*/  @!P0 LEA R14, P4, R24, R14, 0x2 ;  /* 0x0000000e180e8211 */ /* 0x002fc800078810ff */
[----:B------:R-:W-:Y:S01]  /*1110*/  @!P0 LEA.HI.X R15, R24, R15, R25, 0x2, P4 ;  /* 0x0000000f180f8211 */ /* 0x000fe200020f1419 */
[----:B------:R-:W-:-:S04]  /*1120*/  @P1 IMAD R25, R20, UR17, RZ ;  /* 0x0000001114191c24 */ /* 0x000fc8000f8e02ff */
[----:B------:R1:W3:Y:S01]  /*1130*/  @!P0 LDG.E R14, desc[UR8][R14.64] ;  /* 0x000000080e0e8981 */ /* 0x0002e2000c1e1900 */
[--C-:B------:R-:W-:Y:S02]  /*1140*/  @P1 SHF.R.S32.HI R27, RZ, 0x1f, R25.reuse ;  /* 0x0000001fff1b1819 */ /* 0x100fe40000011419 */
[----:B------:R-:W-:-:S04]  /*1150*/  @P1 IADD3 R25, P4, P5, R21, R12, R25 ;  /* 0x0000000c15191210 */ /* 0x000fc80007d9e019 */
[----:B------:R-:W-:Y:S02]  /*1160*/  @P1 IADD3.X R26, PT, PT, RZ, R6, R27, P4, P5 ;  /* 0x00000006ff1a1210 */ /* 0x000fe400027ea41b */
[----:B0-----:R-:W-:-:S04]  /*1170*/  @P1 LEA R24, P4, R25, R18, 0x2 ;  /* 0x0000001219181211 */ /* 0x001fc800078810ff */
[----:B------:R-:W-:Y:S01]  /*1180*/  @P1 LEA.HI.X R25, R25, R19, R26, 0x2, P4 ;  /* 0x0000001319191211 */ /* 0x000fe200020f141a */
[----:B------:R-:W-:Y:S01]  /*1190*/  @!P2 IMAD R26, R8, UR17, RZ ;  /* 0x00000011081aac24 */ /* 0x000fe2000f8e02ff */
[----:B------:R-:W0:Y:S03]  /*11a0*/  @!P2 LDC.64 R18, c[0x0][0x388] ;  /* 0x0000e200ff12ab82 */ /* 0x000e260000000a00 */
[----:B------:R-:W4:Y:S01]  /*11b0*/  @P1 LDG.E R24, desc[UR8][R24.64] ;  /* 0x0000000818181981 */ /* 0x000f22000c1e1900 */
[--C-:B------:R-:W-:Y:S02]  /*11c0*/  @!P2 SHF.R.S32.HI R27, RZ, 0x1f, R26.reuse ;  /* 0x0000001fff1ba819 */ /* 0x100fe4000001141a */
[----:B------:R-:W-:-:S04]  /*11d0*/  @!P2 IADD3 R26, P4, P5, R21, R12, R26 ;  /* 0x0000000c151aa210 */ /* 0x000fc80007d9e01a */
[----:B------:R-:W-:Y:S02]  /*11e0*/  @!P2 IADD3.X R27, PT, PT, RZ, R6, R27, P4, P5 ;  /* 0x00000006ff1ba210 */ /* 0x000fe400027ea41b */
[----:B0-----:R-:W-:-:S04]  /*11f0*/  @!P2 LEA R18, P4, R26, R18, 0x2 ;  /* 0x000000121a12a211 */ /* 0x001fc800078810ff */
[----:B------:R-:W-:-:S05]  /*1200*/  @!P2 LEA.HI.X R19, R26, R19, R27, 0x2, P4 ;  /* 0x000000131a13a211 */ /* 0x000fca00020f141b */
[----:B------:R-:W4:Y:S01]  /*1210*/  @!P2 LDG.E R18, desc[UR8][R18.64] ;  /* 0x000000081212a981 */ /* 0x000f22000c1e1900 */
[----:B------:R-:W-:Y:S02]  /*1220*/  I2FP.F32.S32 R8, R8 ;  /* 0x0000000800087245 */ /* 0x000fe40000201400 */
[----:B------:R-:W-:Y:S02]  /*1230*/  I2FP.F32.S32 R21, R21 ;  /* 0x0000001500157245 */ /* 0x000fe40000201400 */
[----:B------:R-:W-:Y:S01]  /*1240*/  I2FP.F32.S32 R20, R20 ;  /* 0x0000001400147245 */ /* 0x000fe20000201400 */
[C---:B------:R-:W-:Y:S02]  /*1250*/  FADD R26, -R23.reuse, R8 ;  /* 0x00000008171a7221 */ /* 0x040fe40000000100 */
[----:B------:R-:W-:Y:S01]  /*1260*/  FADD R21, -R22, R21 ;  /* 0x0000001516157221 */ /* 0x000fe20000000100 */
[----:B-1----:R-:W-:Y:S01]  /*1270*/  HFMA2 R15, -RZ, RZ, 0, 0 ;  /* 0x00000000ff0f7431 */ /* 0x002fe200000001ff */
[----:B------:R-:W-:Y:S01]  /*1280*/  I2FP.F32.S32 R9, R9 ;  /* 0x0000000900097245 */ /* 0x000fe20000201400 */
[----:B------:R-:W-:Y:S01]  /*1290*/  FADD R20, R23, -R20 ;  /* 0x8000001417147221 */ /* 0x000fe20000000000 */
[----:B------:R-:W-:-:S03]  /*12a0*/  @P3 FMUL R17, R21, R26 ;  /* 0x0000001a15113220 */ /* 0x000fc60000400000 */
[----:B------:R-:W-:Y:S01]  /*12b0*/  @!P0 FMUL R8, R21, R20 ;  /* 0x0000001415088220 */ /* 0x000fe20000400000 */
[----:B--2---:R-:W-:Y:S01]  /*12c0*/  @P3 FFMA R15, R16, R17, RZ ;  /* 0x00000011100f3223 */ /* 0x004fe200000000ff */
[----:B------:R-:W-:Y:S01]  /*12d0*/  FADD R17, R22, -R9 ;  /* 0x8000000916117221 */ /* 0x000fe20000000000 */
[----:B------:R-:W-:-:S03]  /*12e0*/  IADD3 R16, P3, PT, R4, R10, RZ ;  /* 0x0000000a04107210 */ /* 0x000fc60007f7e0ff */
[-C--:B------:R-:W-:Y:S01]  /*12f0*/  @P1 FMUL R9, R26, R17.reuse ;  /* 0x000000111a091220 */ /* 0x080fe20000400000 */
[----:B---3--:R-:W-:Y:S01]  /*1300*/  @!P0 FFMA R15, R14, R8, R15 ;  /* 0x000000080e0f8223 */ /* 0x008fe2000000000f */
[----:B------:R-:W-:Y:S01]  /*1310*/  @!P2 FMUL R14, R20, R17 ;  /* 0x00000011140ea220 */ /* 0x000fe20000400000 */
[----:B------:R-:W-:Y:S02]  /*1320*/  LEA.HI.X.SX32 R17, R4, R7, 0x1, P3 ;  /* 0x0000000704117211 */ /* 0x000fe400018f0eff */
[----:B------:R-:W-:Y:S01]  /*1330*/  LEA R8, P0, R16, UR6, 0x2 ;  /* 0x0000000610087c11 */ /* 0x000fe2000f8010ff */
[----:B----4-:R-:W-:-:S03]  /*1340*/  @P1 FFMA R15, R24, R9, R15 ;  /* 0x00000009180f1223 */ /* 0x010fc6000000000f */
[----:B------:R-:W-:Y:S01]  /*1350*/  LEA.HI.X R9, R16, UR7, R17, 0x2, P0 ;  /* 0x0000000710097c11 */ /* 0x000fe200080f1411 */
[----:B------:R-:W-:-:S05]  /*1360*/  @!P2 FFMA R15, R18, R14, R15 ;  /* 0x0000000e120fa223 */ /* 0x000fca000000000f */
[----:B------:R0:W5:Y:S01]  /*1370*/  ATOMG.E.ADD.F32.FTZ.RN.STRONG.GPU PT, RZ, desc[UR8][R8.64], R15 ;  /* 0x8000000f08ff79a3 */ /* 0x000162000c1ef308 */
[----:B------:R-:W-:Y:S06]  /*1380*/  MEMBAR.SC.GPU ;  /* 0x0000000000007992 */ /* 0x000fec0000002000 */
[----:B------:R-:W-:-:S00]  /*1390*/  ERRBAR ;  /* 0x00000000000079ab */ /* 0x000fc00000000000 */
[----:B------:R-:W-:Y:S06]  /*13a0*/  CGAERRBAR ;  /* 0x00000000000075ab */ /* 0x000fec0000000000 */
[----:B------:R-:W-:Y:S01]  /*13b0*/  CCTL.IVALL ;  /* 0x00000000ff00798f */ /* 0x000fe20002000000 */
.L_x_11:
[----:B------:R-:W-:Y:S05]  /*13c0*/  BSYNC.RECONVERGENT B0 ;  /* 0x0000000000007941 */ /* 0x000fea0003800200 */
.L_x_10:
[----:B0-----:R-:W0:Y:S01]  /*13d0*/  LDC R9, c[0x0][0x3a8] ;  /* 0x0000ea00ff097b82 */ /* 0x001e220000000800 */
[----:B------:R-:W-:Y:S01]  /*13e0*/  VIADD R3, R3, 0x1 ;  /* 0x0000000103037836 */ /* 0x000fe20000000000 */
[----:B------:R-:W-:-:S04]  /*13f0*/  IADD3 R5, PT, PT, R5, UR5, RZ ;  /* 0x0000000505057c10 */ /* 0x000fc8000fffe0ff */
[----:B------:R-:W-:Y:S01]  /*1400*/  ISETP.NE.AND P0, PT, R3, RZ, PT ;  /* 0x000000ff0300720c */ /* 0x000fe20003f05270 */
[----:B0-----:R-:W-:-:S12]  /*1410*/  IMAD R4, R9, UR5, R4 ;  /* 0x0000000509047c24 */ /* 0x001fd8000f8e0204 */
[----:B------:R-:W-:Y:S05]  /*1420*/  @P0 BRA `(.L_x_12) ;  /* 0xfffffff800840947 */ /* 0x000fea000383ffff */
[----:B------:R-:W-:Y:S05]  /*1430*/  EXIT ;  /* 0x000000000000794d */ /* 0x000fea0003800000 */
        .weak           $__internal_0_$__cuda_sm20_div_u64
        .type           $__internal_0_$__cuda_sm20_div_u64,@function
        .size           $__internal_0_$__cuda_sm20_div_u64,($__internal_1_$__cuda_sm20_rem_u64 - $__internal_0_$__cuda_sm20_div_u64)
$__internal_0_$__cuda_sm20_div_u64:
[----:B------:R-:W0:Y:S08]  /*1440*/  I2F.U64.RP R11, UR6 ;  /* 0x00000006000b7d12 */ /* 0x000e300008309000 */
[----:B0-----:R-:W0:Y:S02]  /*1450*/  MUFU.RCP R11, R11 ;  /* 0x0000000b000b7308 */ /* 0x001e240000001000 */
[----:B0-----:R-:W-:-:S06]  /*1460*/  VIADD R12, R11, 0x1ffffffe ;  /* 0x1ffffffe0b0c7836 */ /* 0x001fcc0000000000 */
[----:B------:R-:W0:Y:S02]  /*1470*/  F2I.U64.TRUNC R12, R12 ;  /* 0x0000000c000c7311 */ /* 0x000e24000020d800 */
[----:B0-----:R-:W-:-:S04]  /*1480*/  IMAD.WIDE.U32 R14, R12, UR6, RZ ;  /* 0x000000060c0e7c25 */ /* 0x001fc8000f8e00ff */
[----:B------:R-:W-:Y:S01]  /*1490*/  IMAD R15, R12, UR7, R15 ;  /* 0x000000070c0f7c24 */ /* 0x000fe2000f8e020f */
[----:B------:R-:W-:-:S03]  /*14a0*/  IADD3 R17, P0, PT, RZ, -R14, RZ ;  /* 0x8000000eff117210 */ /* 0x000fc60007f1e0ff */
[----:B------:R-:W-:Y:S02]  /*14b0*/  IMAD R15, R13, UR6, R15 ;  /* 0x000000060d0f7c24 */ /* 0x000fe4000f8e020f */
[----:B------:R-:W-:-:S03]  /*14c0*/  IMAD.HI.U32 R14, R12, R17, RZ ;  /* 0x000000110c0e7227 */ /* 0x000fc600078e00ff */
[----:B------:R-:W-:Y:S01]  /*14d0*/  IADD3.X R19, PT, PT, RZ, ~R15, RZ, P0, !PT ;  /* 0x8000000fff137210 */ /* 0x000fe200007fe4ff */
[----:B------:R-:W-:-:S04]  /*14e0*/  IMAD.MOV.U32 R15, RZ, RZ, R12 ;  /* 0x000000ffff0f7224 */ /* 0x000fc800078e000c */
[----:B------:R-:W-:-:S04]  /*14f0*/  IMAD.WIDE.U32 R14, P0, R12, R19, R14 ;  /* 0x000000130c0e7225 */ /* 0x000fc8000780000e */
[C---:B------:R-:W-:Y:S02]  /*1500*/  IMAD R21, R13.reuse, R19, RZ ;  /* 0x000000130d157224 */ /* 0x040fe400078e02ff */
[----:B------:R-:W-:-:S04]  /*1510*/  IMAD.HI.U32 R14, P1, R13, R17, R14 ;  /* 0x000000110d0e7227 */ /* 0x000fc8000782000e */
[----:B------:R-:W-:Y:S01]  /*1520*/  IMAD.HI.U32 R11, R13, R19, RZ ;  /* 0x000000130d0b7227 */ /* 0x000fe200078e00ff */
[----:B------:R-:W-:-:S04]  /*1530*/  IADD3 R15, P2, PT, R21, R14, RZ ;  /* 0x0000000e150f7210 */ /* 0x000fc80007f5e0ff */
[----:B------:R-:W-:Y:S01]  /*1540*/  IADD3.X R11, PT, PT, R11, R13, RZ, P0, !PT ;  /* 0x0000000d0b0b7210 */ /* 0x000fe200007fe4ff */
[----:B------:R-:W-:-:S03]  /*1550*/  IMAD.WIDE.U32 R12, R15, UR6, RZ ;  /* 0x000000060f0c7c25 */ /* 0x000fc6000f8e00ff */
[----:B------:R-:W-:Y:S01]  /*1560*/  IADD3.X R11, PT, PT, RZ, RZ, R11, P2, P1 ;  /* 0x000000ffff0b7210 */ /* 0x000fe200017e240b */
[----:B------:R-:W-:Y:S01]  /*1570*/  IMAD R14, R15, UR7, R13 ;  /* 0x000000070f0e7c24 */ /* 0x000fe2000f8e020d */
[----:B------:R-:W-:-:S03]  /*1580*/  IADD3 R13, P0, PT, RZ, -R12, RZ ;  /* 0x8000000cff0d7210 */ /* 0x000fc60007f1e0ff */
[----:B------:R-:W-:Y:S02]  /*1590*/  IMAD R12, R11, UR6, R14 ;  /* 0x000000060b0c7c24 */ /* 0x000fe4000f8e020e */
[----:B------:R-:W-:-:S04]  /*15a0*/  IMAD.HI.U32 R14, R15, R13, RZ ;  /* 0x0000000d0f0e7227 */ /* 0x000fc800078e00ff */
[----:B------:R-:W-:-:S04]  /*15b0*/  IMAD.X R12, RZ, RZ, ~R12, P0 ;  /* 0x000000ffff0c7224 */ /* 0x000fc800000e0e0c */
[----:B------:R-:W-:-:S04]  /*15c0*/  IMAD.WIDE.U32 R14, P0, R15, R12, R14 ;  /* 0x0000000c0f0e7225 */ /* 0x000fc8000780000e */
[C---:B------:R-:W-:Y:S02]  /*15d0*/  IMAD R16, R11.reuse, R12, RZ ;  /* 0x0000000c0b107224 */ /* 0x040fe400078e02ff */
[----:B------:R-:W-:-:S04]  /*15e0*/  IMAD.HI.U32 R15, P1, R11, R13, R14 ;  /* 0x0000000d0b0f7227 */ /* 0x000fc8000782000e */
[----:B------:R-:W-:Y:S01]  /*15f0*/  IMAD.HI.U32 R12, R11, R12, RZ ;  /* 0x0000000c0b0c7227 */ /* 0x000fe200078e00ff */
[----:B------:R-:W-:-:S03]  /*1600*/  IADD3 R15, P2, PT, R16, R15, RZ ;  /* 0x0000000f100f7210 */ /* 0x000fc60007f5e0ff */
[----:B------:R-:W-:Y:S01]  /*1610*/  IMAD.MOV.U32 R13, RZ, RZ, RZ ;  /* 0x000000ffff0d7224 */ /* 0x000fe200078e00ff */
[----:B------:R-:W-:Y:S01]  /*1620*/  IADD3.X R11, PT, PT, R12, R11, RZ, P0, !PT ;  /* 0x0000000b0c0b7210 */ /* 0x000fe200007fe4ff */
[----:B------:R-:W-:-:S03]  /*1630*/  IMAD.HI.U32 R12, R15, R10, RZ ;  /* 0x0000000a0f0c7227 */ /* 0x000fc600078e00ff */
[----:B------:R-:W-:Y:S01]  /*1640*/  IADD3.X R11, PT, PT, RZ, RZ, R11, P2, P1 ;  /* 0x000000ffff0b7210 */ /* 0x000fe200017e240b */
[----:B------:R-:W-:-:S04]  /*1650*/  IMAD.WIDE.U32 R12, R15, UR4, R12 ;  /* 0x000000040f0c7c25 */ /* 0x000fc8000f8e000c */
[C---:B------:R-:W-:Y:S02]  /*1660*/  IMAD R15, R11.reuse, UR4, RZ ;  /* 0x000000040b0f7c24 */ /* 0x040fe4000f8e02ff */
[----:B------:R-:W-:-:S04]  /*1670*/  IMAD.HI.U32 R12, P0, R11, R10, R12 ;  /* 0x0000000a0b0c7227 */ /* 0x000fc8000780000c */
[----:B------:R-:W-:Y:S01]  /*1680*/  IMAD.HI.U32 R11, R11, UR4, RZ ;  /* 0x000000040b0b7c27 */ /* 0x000fe2000f8e00ff */
[----:B------:R-:W-:-:S04]  /*1690*/  IADD3 R15, P1, PT, R15, R12, RZ ;  /* 0x0000000c0f0f7210 */ /* 0x000fc80007f3e0ff */
[----:B------:R-:W-:Y:S01]  /*16a0*/  IADD3.X R11, PT, PT, R11, RZ, RZ, P0, !PT ;  /* 0x000000ff0b0b7210 */ /* 0x000fe200007fe4ff */
[----:B------:R-:W-:-:S04]  /*16b0*/  IMAD.WIDE.U32 R12, R15, UR6, RZ ;  /* 0x000000060f0c7c25 */ /* 0x000fc8000f8e00ff */
[----:B------:R-:W-:Y:S02]  /*16c0*/  IMAD.X R11, RZ, RZ, R11, P1 ;  /* 0x000000ffff0b7224 */ /* 0x000fe400008e060b */
[C---:B------:R-:W-:Y:S01]  /*16d0*/  IMAD R14, R15.reuse, UR7, R13 ;  /* 0x000000070f0e7c24 */ /* 0x040fe2000f8e020d */
[----:B------:R-:W-:Y:S02]  /*16e0*/  IADD3 R13, P1, PT, -R12, R10, RZ ;  /* 0x0000000a0c0d7210 */ /* 0x000fe40007f3e1ff */
[----:B------:R-:W-:Y:S01]  /*16f0*/  IADD3 R10, P2, PT, R15, 0x1, RZ ;  /* 0x000000010f0a7810 */ /* 0x000fe20007f5e0ff */
[----:B------:R-:W-:Y:S01]  /*1700*/  IMAD R14, R11, UR6, R14 ;  /* 0x000000060b0e7c24 */ /* 0x000fe2000f8e020e */
[----:B------:R-:W-:Y:S02]  /*1710*/  ISETP.GE.U32.AND P0, PT, R13, UR6, PT ;  /* 0x000000060d007c0c */ /* 0x000fe4000bf06070 */
[----:B------:R-:W-:Y:S02]  /*1720*/  IADD3.X R12, PT, PT, RZ, R11, RZ, P2, !PT ;  /* 0x0000000bff0c7210 */ /* 0x000fe400017fe4ff */
[----:B------:R-:W-:-:S02]  /*1730*/  IADD3.X R17, PT, PT, ~R14, UR4, RZ, P1, !PT ;  /* 0x000000040e117c10 */ /* 0x000fc40008ffe5ff */
[----:B------:R-:W-:Y:S02]  /*1740*/  IADD3 R14, P1, PT, R13, -UR6, RZ ;  /* 0x800000060d0e7c10 */ /* 0x000fe4000ff3e0ff */
[C---:B------:R-:W-:Y:S02]  /*1750*/  ISETP.GE.U32.AND.EX P0, PT, R17.reuse, UR7, PT, P0 ;  /* 0x0000000711007c0c */ /* 0x040fe4000bf06100 */
[----:B------:R-:W-:Y:S02]  /*1760*/  IADD3.X R16, PT, PT, R17, ~UR7, RZ, P1, !PT ;  /* 0x8000000711107c10 */ /* 0x000fe40008ffe4ff */
[----:B------:R-:W-:Y:S02]  /*1770*/  SEL R14, R14, R13, P0 ;  /* 0x0000000d0e0e7207 */ /* 0x000fe40000000000 */
[----:B------:R-:W-:Y:S02]  /*1780*/  SEL R13, R10, R15, P0 ;  /* 0x0000000f0a0d7207 */ /* 0x000fe40000000000 */
[----:B------:R-:W-:-:S02]  /*1790*/  SEL R15, R16, R17, P0 ;  /* 0x00000011100f7207 */ /* 0x000fc40000000000 */
[----:B------:R-:W-:Y:S01]  /*17a0*/  SEL R10, R12, R11, P0 ;  /* 0x0000000b0c0a7207 */ /* 0x000fe20000000000 */
[----:B------:R-:W-:Y:S01]  /*17b0*/  IMAD.MOV.U32 R11, RZ, RZ, 0x0 ;  /* 0x00000000ff0b7424 */ /* 0x000fe200078e00ff */
[----:B------:R-:W-:Y:S02]  /*17c0*/  ISETP.GE.U32.AND P0, PT, R14, UR6, PT ;  /* 0x000000060e007c0c */ /* 0x000fe4000bf06070 */
[----:B------:R-:W-:Y:S02]  /*17d0*/  IADD3 R14, P2, PT, R13, 0x1, RZ ;  /* 0x000000010d0e7810 */ /* 0x000fe40007f5e0ff */
[----:B------:R-:W-:Y:S02]  /*17e0*/  ISETP.GE.U32.AND.EX P0, PT, R15, UR7, PT, P0 ;  /* 0x000000070f007c0c */ /* 0x000fe4000bf06100 */
[----:B------:R-:W-:Y:S01]  /*17f0*/  ISETP.NE.U32.AND P1, PT, RZ, UR6, PT ;  /* 0x00000006ff007c0c */ /* 0x000fe2000bf25070 */
[----:B------:R-:W-:Y:S01]  /*1800*/  IMAD.X R15, RZ, RZ, R10, P2 ;  /* 0x000000ffff0f7224 */ /* 0x000fe200010e060a */
[----:B------:R-:W-:-:S02]  /*1810*/  SEL R14, R14, R13, P0 ;  /* 0x0000000d0e0e7207 */ /* 0x000fc40000000000 */
[----:B------:R-:W-:Y:S02]  /*1820*/  ISETP.NE.AND.EX P1, PT, RZ, UR7, PT, P1 ;  /* 0x00000007ff007c0c */ /* 0x000fe4000bf25310 */
[----:B------:R-:W-:Y:S02]  /*1830*/  SEL R15, R15, R10, P0 ;  /* 0x0000000a0f0f7207 */ /* 0x000fe40000000000 */
[----:B------:R-:W-:Y:S02]  /*1840*/  MOV R10, R0 ;  /* 0x00000000000a7202 */ /* 0x000fe40000000f00 */
[----:B------:R-:W-:Y:S02]  /*1850*/  SEL R14, R14, 0xffffffff, P1 ;  /* 0xffffffff0e0e7807 */ /* 0x000fe40000800000 */
[----:B------:R-:W-:Y:S01]  /*1860*/  SEL R15, R15, 0xffffffff, P1 ;  /* 0xffffffff0f0f7807 */ /* 0x000fe20000800000 */
[----:B------:R-:W-:Y:S06]  /*1870*/  RET.REL.NODEC R10 `(_Z23voxel_align_grad_kernelPKfS0_Pfiiiiiiii) ;  /* 0xffffffe40ae07950 */ /* 0x000fec0003c3ffff */
        .weak           $__internal_1_$__cuda_sm20_rem_u64
        .type           $__internal_1_$__cuda_sm20_rem_u64,@function
        .size           $__internal_1_$__cuda_sm20_rem_u64,(.L_x_88 - $__internal_1_$__cuda_sm20_rem_u64)
$__internal_1_$__cuda_sm20_rem_u64:
[----:B------:R-:W0:Y:S08]  /*1880*/  I2F.U64.RP R18, UR6 ;  /* 0x0000000600127d12 */ /* 0x000e300008309000 */
[----:B0-----:R-:W0:Y:S02]  /*1890*/  MUFU.RCP R18, R18 ;  /* 0x0000001200127308 */ /* 0x001e240000001000 */
[----:B0-----:R-:W-:-:S06]  /*18a0*/  IADD3 R12, PT, PT, R18, 0x1ffffffe, RZ ;  /* 0x1ffffffe120c7810 */ /* 0x001fcc0007ffe0ff */
[----:B------:R-:W0:Y:S02]  /*18b0*/  F2I.U64.TRUNC R12, R12 ;  /* 0x0000000c000c7311 */ /* 0x000e24000020d800 */
[----:B0-----:R-:W-:-:S04]  /*18c0*/  IMAD.WIDE.U32 R16, R12, UR6, RZ ;  /* 0x000000060c107c25 */ /* 0x001fc8000f8e00ff */
[----:B------:R-:W-:Y:S01]  /*18d0*/  IMAD R17, R12, UR7, R17 ;  /* 0x000000070c117c24 */ /* 0x000fe2000f8e0211 */
[----:B------:R-:W-:-:S03]  /*18e0*/  IADD3 R19, P0, PT, RZ, -R16, RZ ;  /* 0x80000010ff137210 */ /* 0x000fc60007f1e0ff */
[----:B------:R-:W-:Y:S02]  /*18f0*/  IMAD R17, R13, UR6, R17 ;  /* 0x000000060d117c24 */ /* 0x000fe4000f8e0211 */
[----:B------:R-:W-:-:S04]  /*1900*/  IMAD.HI.U32 R16, R12, R19, RZ ;  /* 0x000000130c107227 */ /* 0x000fc800078e00ff */
[----:B------:R-:W-:Y:S01]  /*1910*/  IMAD.X R21, RZ, RZ, ~R17, P0 ;  /* 0x000000ffff157224 */ /* 0x000fe200000e0e11 */
[----:B------:R-:W-:-:S03]  /*1920*/  MOV R17, R12 ;  /* 0x0000000c00117202 */ /* 0x000fc60000000f00 */
[-C--:B------:R-:W-:Y:S02]  /*1930*/  IMAD R23, R13, R21.reuse, RZ ;  /* 0x000000150d177224 */ /* 0x080fe400078e02ff */
[----:B------:R-:W-:-:S04]  /*1940*/  IMAD.WIDE.U32 R16, P0, R12, R21, R16 ;  /* 0x000000150c107225 */ /* 0x000fc80007800010 */
[----:B------:R-:W-:-:S04]  /*1950*/  IMAD.HI.U32 R21, R13, R21, RZ ;  /* 0x000000150d157227 */ /* 0x000fc800078e00ff */
[----:B------:R-:W-:-:S05]  /*1960*/  IMAD.HI.U32 R16, P1, R13, R19, R16 ;  /* 0x000000130d107227 */ /* 0x000fca0007820010 */
[----:B------:R-:W-:Y:S01]  /*1970*/  IADD3 R17, P2, PT, R23, R16, RZ ;  /* 0x0000001017117210 */ /* 0x000fe20007f5e0ff */
[----:B------:R-:W-:-:S04]  /*1980*/  IMAD.X R16, R21, 0x1, R13, P0 ;  /* 0x0000000115107824 */ /* 0x000fc800000e060d */
[----:B------:R-:W-:Y:S01]  /*1990*/  IMAD.WIDE.U32 R12, R17, UR6, RZ ;  /* 0x00000006110c7c25 */ /* 0x000fe2000f8e00ff */
[----:B------:R-:W-:-:S03]  /*19a0*/  IADD3.X R19, PT, PT, RZ, RZ, R16, P2, P1 ;  /* 0x000000ffff137210 */ /* 0x000fc600017e2410 */
[----:B------:R-:W-:Y:S01]  /*19b0*/  IMAD R16, R17, UR7, R13 ;  /* 0x0000000711107c24 */ /* 0x000fe2000f8e020d */
[----:B------:R-:W-:-:S03]  /*19c0*/  IADD3 R13, P0, PT, RZ, -R12, RZ ;  /* 0x8000000cff0d7210 */ /* 0x000fc60007f1e0ff */
[----:B------:R-:W-:Y:S02]  /*19d0*/  IMAD R12, R19, UR6, R16 ;  /* 0x00000006130c7c24 */ /* 0x000fe4000f8e0210 */
[----:B------:R-:W-:-:S03]  /*19e0*/  IMAD.HI.U32 R16, R17, R13, RZ ;  /* 0x0000000d11107227 */ /* 0x000fc600078e00ff */
[----:B------:R-:W-:-:S05]  /*19f0*/  IADD3.X R12, PT, PT, RZ, ~R12, RZ, P0, !PT ;  /* 0x8000000cff0c7210 */ /* 0x000fca00007fe4ff */
[----:B------:R-:W-:-:S04]  /*1a00*/  IMAD.WIDE.U32 R16, P0, R17, R12, R16 ;  /* 0x0000000c11107225 */ /* 0x000fc80007800010 */
[C---:B------:R-:W-:Y:S02]  /*1a10*/  IMAD R18, R19.reuse, R12, RZ ;  /* 0x0000000c13127224 */ /* 0x040fe400078e02ff */
[----:B------:R-:W-:-:S04]  /*1a20*/  IMAD.HI.U32 R17, P1, R19, R13, R16 ;  /* 0x0000000d13117227 */ /* 0x000fc80007820010 */
[----:B------:R-:W-:Y:S02]  /*1a30*/  HFMA2 R13, -RZ, RZ, 0, 0 ;  /* 0x00000000ff0d7431 */ /* 0x000fe400000001ff */
[----:B------:R-:W-:Y:S01]  /*1a40*/  IMAD.HI.U32 R12, R19, R12, RZ ;  /* 0x0000000c130c7227 */ /* 0x000fe200078e00ff */
[----:B------:R-:W-:-:S03]  /*1a50*/  IADD3 R17, P2, PT, R18, R17, RZ ;  /* 0x0000001112117210 */ /* 0x000fc60007f5e0ff */
[----:B------:R-:W-:Y:S02]  /*1a60*/  IMAD.X R19, R12, 0x1, R19, P0 ;  /* 0x000000010c137824 */ /* 0x000fe400000e0613 */
[----:B------:R-:W-:-:S03]  /*1a70*/  IMAD.HI.U32 R12, R17, R0, RZ ;  /* 0x00000000110c7227 */ /* 0x000fc600078e00ff */
[----:B------:R-:W-:Y:S01]  /*1a80*/  IADD3.X R19, PT, PT, RZ, RZ, R19, P2, P1 ;  /* 0x000000ffff137210 */ /* 0x000fe200017e2413 */
[----:B------:R-:W-:-:S04]  /*1a90*/  IMAD.WIDE.U32 R12, R17, R15, R12 ;  /* 0x0000000f110c7225 */ /* 0x000fc800078e000c */
[C---:B------:R-:W-:Y:S02]  /*1aa0*/  IMAD R17, R19.reuse, R15, RZ ;  /* 0x0000000f13117224 */ /* 0x040fe400078e02ff */
[----:B------:R-:W-:-:S04]  /*1ab0*/  IMAD.HI.U32 R12, P0, R19, R0, R12 ;  /* 0x00000000130c7227 */ /* 0x000fc8000780000c */
[----:B------:R-:W-:Y:S01]  /*1ac0*/  IMAD.HI.U32 R16, R19, R15, RZ ;  /* 0x0000000f13107227 */ /* 0x000fe200078e00ff */
[----:B------:R-:W-:-:S03]  /*1ad0*/  IADD3 R17, P1, PT, R17, R12, RZ ;  /* 0x0000000c11117210 */ /* 0x000fc60007f3e0ff */
[----:B------:R-:W-:Y:S02]  /*1ae0*/  IMAD.X R16, RZ, RZ, R16, P0 ;  /* 0x000000ffff107224 */ /* 0x000fe400000e0610 */
[----:B------:R-:W-:-:S03]  /*1af0*/  IMAD.WIDE.U32 R12, R17, UR6, RZ ;  /* 0x00000006110c7c25 */ /* 0x000fc6000f8e00ff */
[----:B------:R-:W-:Y:S01]  /*1b00*/  IADD3.X R16, PT, PT, RZ, R16, RZ, P1, !PT ;  /* 0x00000010ff107210 */ /* 0x000fe20000ffe4ff */
[----:B------:R-:W-:Y:S01]  /*1b10*/  IMAD R17, R17, UR7, R13 ;  /* 0x0000000711117c24 */ /* 0x000fe2000f8e020d */
[----:B------:R-:W-:-:S03]  /*1b20*/  IADD3 R12, P1, PT, -R12, R0, RZ ;  /* 0x000000000c0c7210 */ /* 0x000fc60007f3e1ff */
[----:B------:R-:W-:Y:S01]  /*1b30*/  IMAD R16, R16, UR6, R17 ;  /* 0x0000000610107c24 */ /* 0x000fe2000f8e0211 */
[----:B------:R-:W-:-:S03]  /*1b40*/  ISETP.GE.U32.AND P0, PT, R12, UR6, PT ;  /* 0x000000060c007c0c */ /* 0x000fc6000bf06070 */
[----:B------:R-:W-:Y:S01]  /*1b50*/  IMAD.X R15, R15, 0x1, ~R16, P1 ;  /* 0x000000010f0f7824 */ /* 0x000fe200008e0e10 */
[----:B------:R-:W-:-:S04]  /*1b60*/  IADD3 R13, P1, PT, R12, -UR6, RZ ;  /* 0x800000060c0d7c10 */ /* 0x000fc8000ff3e0ff */
[C---:B------:R-:W-:Y:S02]  /*1b70*/  ISETP.GE.U32.AND.EX P0, PT, R15.reuse, UR7, PT, P0 ;  /* 0x000000070f007c0c */ /* 0x040fe4000bf06100 */
[----:B------:R-:W-:Y:S02]  /*1b80*/  IADD3.X R0, PT, PT, R15, ~UR7, RZ, P1, !PT ;  /* 0x800000070f007c10 */ /* 0x000fe40008ffe4ff */
[----:B------:R-:W-:Y:S02]  /*1b90*/  SEL R13, R13, R12, P0 ;  /* 0x0000000c0d0d7207 */ /* 0x000fe40000000000 */
[----:B------:R-:W-:Y:S02]  /*1ba0*/  SEL R0, R0, R15, P0 ;  /* 0x0000000f00007207 */ /* 0x000fe40000000000 */
[C---:B------:R-:W-:Y:S02]  /*1bb0*/  ISETP.GE.U32.AND P0, PT, R13.reuse, UR6, PT ;  /* 0x000000060d007c0c */ /* 0x040fe4000bf06070 */
[----:B------:R-:W-:-:S02]  /*1bc0*/  IADD3 R16, P2, PT, R13, -UR6, RZ ;  /* 0x800000060d107c10 */ /* 0x000fc4000ff5e0ff */
[----:B------:R-:W-:Y:S02]  /*1bd0*/  ISETP.NE.U32.AND P1, PT, RZ, UR6, PT ;  /* 0x00000006ff007c0c */ /* 0x000fe4000bf25070 */
[C---:B------:R-:W-:Y:S02]  /*1be0*/  ISETP.GE.U32.AND.EX P0, PT, R0.reuse, UR7, PT, P0 ;  /* 0x0000000700007c0c */ /* 0x040fe4000bf06100 */
[----:B------:R-:W-:Y:S02]  /*1bf0*/  IADD3.X R17, PT, PT, R0, ~UR7, RZ, P2, !PT ;  /* 0x8000000700117c10 */ /* 0x000fe400097fe4ff */
[----:B------:R-:W-:Y:S02]  /*1c00*/  MOV R15, 0x0 ;  /* 0x00000000000f7802 */ /* 0x000fe40000000f00 */
[----:B------:R-:W-:Y:S02]  /*1c10*/  ISETP.NE.AND.EX P1, PT, RZ, UR7, PT, P1 ;  /* 0x00000007ff007c0c */ /* 0x000fe4000bf25310 */
[----:B------:R-:W-:-:S02]  /*1c20*/  SEL R16, R16, R13, P0 ;  /* 0x0000000d10107207 */ /* 0x000fc40000000000 */
[----:B------:R-:W-:Y:S02]  /*1c30*/  SEL R17, R17, R0, P0 ;  /* 0x0000000011117207 */ /* 0x000fe40000000000 */
[----:B------:R-:W-:Y:S02]  /*1c40*/  SEL R16, R16, 0xffffffff, P1 ;  /* 0xffffffff10107807 */ /* 0x000fe40000800000 */
[----:B------:R-:W-:Y:S01]  /*1c50*/  SEL R17, R17, 0xffffffff, P1 ;  /* 0xffffffff11117807 */ /* 0x000fe20000800000 */
[----:B------:R-:W-:Y:S06]  /*1c60*/  RET.REL.NODEC R14 `(_Z23voxel_align_grad_kernelPKfS0_Pfiiiiiiii) ;  /* 0xffffffe00ee47950 */ /* 0x000fec0003c3ffff */
.L_x_13:
[----:B------:R-:W-:-:S00]  /*1c70*/  BRA `(.L_x_13) ;  /* 0xfffffffc00fc7947 */ /* 0x000fc0000383ffff */
[----:B------:R-:W-:-:S00]  /*1c80*/  NOP ;  /* 0x0000000000007918 */ /* 0x000fc00000000000 */
[----:B------:R-:W-:-:S00]  /*1c90*/  NOP ;  /* 0x0000000000007918 */ /* 0x000fc00000000000 */
[----:B------:R-:W-:-:S00]  /*1ca0*/  NOP ;  /* 0x0000000000007918 */ /* 0x000fc00000000000 */
[----:B------:R-:W-:-:S00]  /*1cb0*/  NOP ;  /* 0x0000000000007918 */ /* 0x000fc00000000000 */
[----:B------:R-:W-:-:S00]  /*1cc0*/  NOP ;  /* 0x0000000000007918 */ /* 0x000fc00000000000 */
[----:B------:R-:W-:-:S00]  /*1cd0*/  NOP ;  /* 0x0000000000007918 */ /* 0x000fc00000000000 */
[----:B------:R-:W-:-:S00]  /*1ce0*/  NOP ;  /* 0x0000000000007918 */ /* 0x000fc00000000000 */
[----:B------:R-:W-:-:S00]  /*1cf0*/  NOP ;  /* 0x0000000000007918 */ /* 0x000fc00000000000 */
.L_x_88:


//--------------------- .text._Z25voxel_pooling_grad_kernelPKiPKfPfiiiiiiii --------------------------
	.section	.text._Z25voxel_pooling_grad_kernelPKiPKfPfiiiiiiii,"ax",@progbits
	.align	128
        .global         _Z25voxel_pooling_grad_kernelPKiPKfPfiiiiiiii
        .type           _Z25voxel_pooling_grad_kernelPKiPKfPfiiiiiiii,@function
        .size           _Z25voxel_pooling_grad_kernelPKiPKfPfiiiiiiii,(.L_x_90 - _Z25voxel_pooling_grad_kernelPKiPKfPfiiiiiiii)
        .other          _Z25voxel_pooling_grad_kernelPKiPKfPfiiiiiiii,@"STO_CUDA_ENTRY STV_DEFAULT"
_Z25voxel_pooling_grad_kernelPKiPKfPfiiiiiiii:
.text._Z25voxel_pooling_grad_kernelPKiPKfPfiiiiiiii:
        /* <DEDUP_REMOVED lines=15> */
[----:B------:R-:W-:Y:S01]  /*00f0*/  ISETP.NE.U32.AND P2, PT, RZ, UR9, PT ;  /* 0x00000009ff007c0c */ /* 0x000fe2000bf45070 */
[----:B------:R-:W-:Y:S02]  /*0100*/  HFMA2 R13, -RZ, RZ, 0, 0 ;  /* 0x00000000ff0d7431 */ /* 0x000fe400000001ff */
[----:B------:R-:W-:-:S03]  /*0110*/  IMAD.MOV.U32 R19, RZ, RZ, RZ ;  /* 0x000000ffff137224 */ /* 0x000fc600078e00ff */
        /* <DEDUP_REMOVED lines=13> */
[----:B------:R-:W-:Y:S01]  /*01f0*/  @P1 VIADD R12, R12, 0x1 ;  /* 0x000000010c0c1836 */ /* 0x000fe20000000000 */
[----:B------:R-:W-:-:S05]  /*0200*/  @!P2 LOP3.LUT R12, RZ, UR9, RZ, 0x33, !PT ;  /* 0x00000009ff0cac12 */ /* 0x000fca000f8e33ff */
[----:B------:R-:W-:-:S04]  /*0210*/  IMAD.MOV R3, RZ, RZ, -R12 ;  /* 0x000000ffff037224 */ /* 0x000fc800078e0a0c */
[----:B------:R-:W-:Y:S01]  /*0220*/  IMAD R0, R3, UR9, R6 ;  /* 0x0000000903007c24 */ /* 0x000fe2000f8e0206 */
[----:B------:R-:W-:Y:S06]  /*0230*/  BRA `(.L_x_15) ;  /* 0x00000000003c7947 */ /* 0x000fec0003800000 */
.L_x_14:
[----:B------:R-:W-:Y:S01]  /*0240*/  IMAD.MOV.U32 R3, RZ, RZ, R6 ;  /* 0x000000ffff037224 */ /* 0x000fe200078e0006 */
[----:B------:R-:W-:Y:S01]  /*0250*/  MOV R2, 0x290 ;  /* 0x0000029000027802 */ /* 0x000fe20000000f00 */
[----:B------:R-:W-:Y:S01]  /*0260*/  UMOV UR6, UR9 ;  /* 0x0000000900067c82 */ /* 0x000fe20008000000 */
[----:B------:R-:W-:-:S05]  /*0270*/  UMOV UR7, UR10 ;  /* 0x0000000a00077c82 */ /* 0x000fca0008000000 */
[----:B------:R-:W-:Y:S05]  /*0280*/  CALL.REL.NOINC `($__internal_2_$__cuda_sm20_div_u64) ;  /* 0x0000001c00507944 */ /* 0x000fea0003c00000 */
[----:B------:R-:W-:Y:S01]  /*0290*/  IADD3 R19, P0, PT, RZ, -R8, RZ ;  /* 0x80000008ff137210 */ /* 0x000fe20007f1e0ff */
[----:B------:R-:W-:Y:S02]  /*02a0*/  IMAD.MOV.U32 R7, RZ, RZ, RZ ;  /* 0x000000ffff077224 */ /* 0x000fe400078e00ff */
[----:B------:R-:W-:Y:S02]  /*02b0*/  IMAD.MOV.U32 R12, RZ, RZ, R8 ;  /* 0x000000ffff0c7224 */ /* 0x000fe400078e0008 */
[----:B------:R-:W-:Y:S02]  /*02c0*/  IMAD.X R0, RZ, RZ, ~R9, P0 ;  /* 0x000000ffff007224 */ /* 0x000fe400000e0e09 */
[----:B------:R-:W-:-:S04]  /*02d0*/  IMAD.WIDE.U32 R2, R19, UR9, R6 ;  /* 0x0000000913027c25 */ /* 0x000fc8000f8e0006 */
[----:B------:R-:W-:Y:S02]  /*02e0*/  IMAD R0, R0, UR9, RZ ;  /* 0x0000000900007c24 */ /* 0x000fe4000f8e02ff */
[----:B------:R-:W-:Y:S02]  /*02f0*/  IMAD.MOV.U32 R13, RZ, RZ, R9 ;  /* 0x000000ffff0d7224 */ /* 0x000fe400078e0009 */
[----:B------:R-:W-:Y:S02]  /*0300*/  IMAD R19, R19, UR10, R0 ;  /* 0x0000000a13137c24 */ /* 0x000fe4000f8e0200 */
[----:B------:R-:W-:-:S03]  /*0310*/  IMAD.MOV.U32 R0, RZ, RZ, R2 ;  /* 0x000000ffff007224 */ /* 0x000fc600078e0002 */
[----:B------:R-:W-:-:S07]  /*0320*/  IADD3 R19, PT, PT, R3, R19, RZ ;  /* 0x0000001303137210 */ /* 0x000fce0007ffe0ff */
.L_x_15:
[----:B------:R-:W-:-:S04]  /*0330*/  USHF.R.S32.HI UR7, URZ, 0x1f, UR8 ;  /* 0x0000001fff077899 */ /* 0x000fc80008011408 */
[----:B------:R-:W-:-:S09]  /*0340*/  UISETP.NE.U32.AND UP0, UPT, UR7, URZ, UPT ;  /* 0x000000ff0700728c */ /* 0x000fd2000bf05070 */
[----:B------:R-:W-:Y:S05]  /*0350*/  BRA.U UP0, `(.L_x_16) ;  /* 0x0000000100507547 */ /* 0x000fea000b800000 */
[----:B------:R-:W0:Y:S01]  /*0360*/  I2F.U32.RP R4, UR8 ;  /* 0x0000000800047d06 */ /* 0x000e220008209000 */
[----:B------:R-:W-:Y:S01]  /*0370*/  IMAD R5, RZ, RZ, -UR8 ;  /* 0x80000008ff057e24 */ /* 0x000fe2000f8e02ff */
[----:B------:R-:W-:-:S06]  /*0380*/  ISETP.NE.U32.AND P2, PT, RZ, UR8, PT ;  /* 0x00000008ff007c0c */ /* 0x000fcc000bf45070 */
[----:B0-----:R-:W0:Y:S02]  /*0390*/  MUFU.RCP R4, R4 ;  /* 0x0000000400047308 */ /* 0x001e240000001000 */
[----:B0-----:R-:W-:-:S06]  /*03a0*/  VIADD R2, R4, 0xffffffe ;  /* 0x0ffffffe04027836 */ /* 0x001fcc0000000000 */
[----:B------:R0:W1:Y:S02]  /*03b0*/  F2I.FTZ.U32.TRUNC.NTZ R3, R2 ;  /* 0x0000000200037305 */ /* 0x000064000021f000 */
[----:B0-----:R-:W-:Y:S02]  /*03c0*/  HFMA2 R2, -RZ, RZ, 0, 0 ;  /* 0x00000000ff027431 */ /* 0x001fe400000001ff */
[----:B-1----:R-:W-:-:S04]  /*03d0*/  IMAD R5, R5, R3, RZ ;  /* 0x0000000305057224 */ /* 0x002fc800078e02ff */
[----:B------:R-:W-:-:S06]  /*03e0*/  IMAD.HI.U32 R3, R3, R5, R2 ;  /* 0x0000000503037227 */ /* 0x000fcc00078e0002 */
[----:B------:R-:W-:-:S04]  /*03f0*/  IMAD.HI.U32 R2, R3, R6, RZ ;  /* 0x0000000603027227 */ /* 0x000fc800078e00ff */
[----:B------:R-:W-:-:S04]  /*0400*/  IMAD.MOV R3, RZ, RZ, -R2 ;  /* 0x000000ffff037224 */ /* 0x000fc800078e0a02 */
[----:B------:R-:W-:-:S05]  /*0410*/  IMAD R3, R3, UR8, R6 ;  /* 0x0000000803037c24 */ /* 0x000fca000f8e0206 */
[----:B------:R-:W-:-:S13]  /*0420*/  ISETP.GE.U32.AND P0, PT, R3, UR8, PT ;  /* 0x0000000803007c0c */ /* 0x000fda000bf06070 */
[----:B------:R-:W-:Y:S02]  /*0430*/  @P0 VIADD R3, R3, -UR8 ;  /* 0x8000000803030c36 */ /* 0x000fe40008000000 */
[----:B------:R-:W-:-:S03]  /*0440*/  @P0 VIADD R2, R2, 0x1 ;  /* 0x0000000102020836 */ /* 0x000fc60000000000 */
[----:B------:R-:W-:Y:S02]  /*0450*/  ISETP.GE.U32.AND P1, PT, R3, UR8, PT ;  /* 0x0000000803007c0c */ /* 0x000fe4000bf26070 */
[----:B------:R-:W-:-:S11]  /*0460*/  MOV R3, RZ ;  /* 0x000000ff00037202 */ /* 0x000fd60000000f00 */
[----:B------:R-:W-:Y:S01]  /*0470*/  @P1 VIADD R2, R2, 0x1 ;  /* 0x0000000102021836 */ /* 0x000fe20000000000 */
[----:B------:R-:W-:Y:S01]  /*0480*/  @!P2 LOP3.LUT R2, RZ, UR8, RZ, 0x33, !PT ;  /* 0x00000008ff02ac12 */ /* 0x000fe2000f8e33ff */
[----:B------:R-:W-:Y:S06]  /*0490*/  BRA `(.L_x_17) ;  /* 0x0000000000187947 */ /* 0x000fec0003800000 */
.L_x_16:
[----:B------:R-:W-:Y:S01]  /*04a0*/  IMAD.MOV.U32 R3, RZ, RZ, R6 ;  /* 0x000000ffff037224 */ /* 0x000fe200078e0006 */
[----:B------:R-:W-:Y:S01]  /*04b0*/  MOV R2, 0x4e0 ;  /* 0x000004e000027802 */ /* 0x000fe20000000f00 */
[----:B------:R-:W-:-:S06]  /*04c0*/  UMOV UR6, UR8 ;  /* 0x0000000800067c82 */ /* 0x000fcc0008000000 */
[----:B------:R-:W-:Y:S05]  /*04d0*/  CALL.REL.NOINC `($__internal_2_$__cuda_sm20_div_u64) ;  /* 0x0000001800bc7944 */ /* 0x000fea0003c00000 */
[----:B------:R-:W-:Y:S02]  /*04e0*/  IMAD.MOV.U32 R2, RZ, RZ, R8 ;  /* 0x000000ffff027224 */ /* 0x000fe400078e0008 */
[----:B------:R-:W-:-:S07]  /*04f0*/  IMAD.MOV.U32 R3, RZ, RZ, R9 ;  /* 0x000000ffff037224 */ /* 0x000fce00078e0009 */
.L_x_17:
        /* <DEDUP_REMOVED lines=13> */
[----:B------:R-:W-:-:S04]  /*05d0*/  IMAD.HI.U32 R5, R5, R2, RZ ;  /* 0x0000000205057227 */ /* 0x000fc800078e00ff */
[----:B------:R-:W-:-:S04]  /*05e0*/  IMAD.MOV R5, RZ, RZ, -R5 ;  /* 0x000000ffff057224 */ /* 0x000fc800078e0a05 */
[----:B------:R-:W-:Y:S02]  /*05f0*/  IMAD R2, R5, UR6, R2 ;  /* 0x0000000605027c24 */ /* 0x000fe4000f8e0202 */
[----:B------:R-:W-:-:S03]  /*0600*/  IMAD.MOV.U32 R5, RZ, RZ, RZ ;  /* 0x000000ffff057224 */ /* 0x000fc600078e00ff */
[----:B------:R-:W-:-:S13]  /*0610*/  ISETP.GE.U32.AND P0, PT, R2, UR6, PT ;  /* 0x0000000602007c0c */ /* 0x000fda000bf06070 */
[----:B------:R-:W-:-:S05]  /*0620*/  @P0 VIADD R2, R2, -UR6 ;  /* 0x8000000602020c36 */ /* 0x000fca0008000000 */
[----:B------:R-:W-:-:S13]  /*0630*/  ISETP.GE.U32.AND P0, PT, R2, UR6, PT ;  /* 0x0000000602007c0c */ /* 0x000fda000bf06070 */
[----:B------:R-:W-:Y:S01]  /*0640*/  @P0 VIADD R2, R2, -UR6 ;  /* 0x8000000602020c36 */ /* 0x000fe20008000000 */
[----:B------:R-:W-:-:S04]  /*0650*/  @!P1 LOP3.LUT R2, RZ, UR6, RZ, 0x33, !PT ;  /* 0x00000006ff029c12 */ /* 0x000fc8000f8e33ff */
[----:B------:R-:W-:Y:S01]  /*0660*/  MOV R4, R2 ;  /* 0x0000000200047202 */ /* 0x000fe20000000f00 */
[----:B------:R-:W-:Y:S06]  /*0670*/  BRA `(.L_x_19) ;  /* 0x0000000000187947 */ /* 0x000fec0003800000 */
.L_x_18:
[----:B------:R-:W-:Y:S01]  /*0680*/  MOV R10, 0x6c0 ;  /* 0x000006c0000a7802 */ /* 0x000fe20000000f00 */
[----:B------:R-:W0:Y:S01]  /*0690*/  LDCU UR6, c[0x0][0x3ac] ;  /* 0x00007580ff0677ac */ /* 0x000e220008000800 */
[----:B------:R-:W-:-:S05]  /*06a0*/  UMOV UR7, UR8 ;  /* 0x0000000800077c82 */ /* 0x000fca0008000000 */
[----:B0-----:R-:W-:Y:S05]  /*06b0*/  CALL.REL.NOINC `($__internal_3_$__cuda_sm20_rem_u64) ;  /* 0x0000001c00507944 */ /* 0x001fea0003c00000 */
[----:B------:R-:W-:Y:S02]  /*06c0*/  IMAD.MOV.U32 R4, RZ, RZ, R2 ;  /* 0x000000ffff047224 */ /* 0x000fe400078e0002 */
[----:B------:R-:W-:-:S07]  /*06d0*/  IMAD.MOV.U32 R5, RZ, RZ, R3 ;  /* 0x000000ffff057224 */ /* 0x000fce00078e0003 */
.L_x_19:
        /* <DEDUP_REMOVED lines=16> */
[----:B------:R-:W-:-:S05]  /*07e0*/  IMAD R3, R3, UR6, R6 ;  /* 0x0000000603037c24 */ /* 0x000fca000f8e0206 */
[----:B------:R-:W-:-:S13]  /*07f0*/  ISETP.GE.U32.AND P0, PT, R3, UR6, PT ;  /* 0x0000000603007c0c */ /* 0x000fda000bf06070 */
[----:B------:R-:W-:Y:S02]  /*0800*/  @P0 VIADD R3, R3, -UR6 ;  /* 0x8000000603030c36 */ /* 0x000fe40008000000 */
[----:B------:R-:W-:-:S03]  /*0810*/  @P0 VIADD R2, R2, 0x1 ;  /* 0x0000000102020836 */ /* 0x000fc60000000000 */
[----:B------:R-:W-:-:S13]  /*0820*/  ISETP.GE.U32.AND P1, PT, R3, UR6, PT ;  /* 0x0000000603007c0c */ /* 0x000fda000bf26070 */
[----:B------:R-:W-:Y:S02]  /*0830*/  @P1 IADD3 R2, PT, PT, R2, 0x1, RZ ;  /* 0x0000000102021810 */ /* 0x000fe40007ffe0ff */
[----:B------:R-:W-:-:S05]  /*0840*/  @!P2 LOP3.LUT R2, RZ, UR6, RZ, 0x33, !PT ;  /* 0x00000006ff02ac12 */ /* 0x000fca000f8e33ff */
[----:B------:R-:W-:-:S04]  /*0850*/  IMAD.MOV R3, RZ, RZ, -R2 ;  /* 0x000000ffff037224 */ /* 0x000fc800078e0a02 */
[----:B------:R-:W-:Y:S02]  /*0860*/  IMAD R14, R3, UR6, R6 ;  /* 0x00000006030e7c24 */ /* 0x000fe4000f8e0206 */
[----:B------:R-:W-:Y:S01]  /*0870*/  IMAD.MOV.U32 R3, RZ, RZ, RZ ;  /* 0x000000ffff037224 */ /* 0x000fe200078e00ff */
[----:B------:R-:W-:Y:S06]  /*0880*/  BRA `(.L_x_21) ;  /* 0x0000000000407947 */ /* 0x000fec0003800000 */
.L_x_20:
[----:B------:R-:W-:Y:S01]  /*0890*/  IMAD.MOV.U32 R3, RZ, RZ, R6 ;  /* 0x000000ffff037224 */ /* 0x000fe200078e0006 */
[----:B------:R-:W-:Y:S01]  /*08a0*/  MOV R2, 0x8e0 ;  /* 0x000008e000027802 */ /* 0x000fe20000000f00 */
[----:B------:R-:W0:Y:S01]  /*08b0*/  LDCU UR6, c[0x0][0x3a8] ;  /* 0x00007500ff0677ac */ /* 0x000e220008000800 */
[----:B------:R-:W-:-:S05]  /*08c0*/  UMOV UR7, UR10 ;  /* 0x0000000a00077c82 */ /* 0x000fca0008000000 */
[----:B0-----:R-:W-:Y:S05]  /*08d0*/  CALL.REL.NOINC `($__internal_2_$__cuda_sm20_div_u64) ;  /* 0x0000001400bc7944 */ /* 0x001fea0003c00000 */
[----:B------:R-:W0:Y:S01]  /*08e0*/  LDCU UR4, c[0x0][0x3a8] ;  /* 0x00007500ff0477ac */ /* 0x000e220008000800 */
[----:B------:R-:W-:Y:S01]  /*08f0*/  IADD3 R3, P0, PT, RZ, -R8, RZ ;  /* 0x80000008ff037210 */ /* 0x000fe20007f1e0ff */
[----:B------:R-:W-:Y:S02]  /*0900*/  IMAD.MOV.U32 R14, RZ, RZ, R6 ;  /* 0x000000ffff0e7224 */ /* 0x000fe400078e0006 */
[----:B------:R-:W-:Y:S01]  /*0910*/  IMAD.MOV.U32 R15, RZ, RZ, RZ ;  /* 0x000000ffff0f7224 */ /* 0x000fe200078e00ff */
[----:B------:R-:W-:-:S05]  /*0920*/  IADD3.X R2, PT, PT, RZ, ~R9, RZ, P0, !PT ;  /* 0x80000009ff027210 */ /* 0x000fca00007fe4ff */
[----:B0-----:R-:W-:Y:S02]  /*0930*/  IMAD R2, R2, UR4, RZ ;  /* 0x0000000402027c24 */ /* 0x001fe4000f8e02ff */
[----:B------:R-:W-:-:S04]  /*0940*/  IMAD.WIDE.U32 R14, R3, UR4, R14 ;  /* 0x00000004030e7c25 */ /* 0x000fc8000f8e000e */
[----:B------:R-:W-:Y:S02]  /*0950*/  IMAD R3, R3, UR10, R2 ;  /* 0x0000000a03037c24 */ /* 0x000fe4000f8e0202 */
[----:B------:R-:W-:Y:S02]  /*0960*/  IMAD.MOV.U32 R2, RZ, RZ, R8 ;  /* 0x000000ffff027224 */ /* 0x000fe400078e0008 */
[----:B------:R-:W-:Y:S01]  /*0970*/  IMAD.IADD R15, R15, 0x1, R3 ;  /* 0x000000010f0f7824 */ /* 0x000fe200078e0203 */
[----:B------:R-:W-:-:S07]  /*0980*/  MOV R3, R9 ;  /* 0x0000000900037202 */ /* 0x000fce0000000f00 */
.L_x_21:
[----:B------:R-:W-:-:S04]  /*0990*/  USHF.R.S32.HI UR7, URZ, 0x1f, UR5 ;  /* 0x0000001fff077899 */ /* 0x000fc80008011405 */
[----:B------:R-:W-:-:S09]  /*09a0*/  UISETP.NE.U32.AND UP0, UPT, UR7, URZ, UPT ;  /* 0x000000ff0700728c */ /* 0x000fd2000bf05070 */
[----:B------:R-:W-:Y:S05]  /*09b0*/  BRA.U UP0, `(.L_x_22) ;  /* 0x00000001004c7547 */ /* 0x000fea000b800000 */
[----:B------:R-:W0:Y:S01]  /*09c0*/  I2F.U32.RP R3, UR5 ;  /* 0x0000000500037d06 */ /* 0x000e220008209000 */
[----:B------:R-:W-:Y:S01]  /*09d0*/  IMAD R11, RZ, RZ, -UR5 ;  /* 0x80000005ff0b7e24 */ /* 0x000fe2000f8e02ff */
[----:B------:R-:W-:-:S06]  /*09e0*/  ISETP.NE.U32.AND P1, PT, RZ, UR5, PT ;  /* 0x00000005ff007c0c */ /* 0x000fcc000bf25070 */
[----:B0-----:R-:W0:Y:S02]  /*09f0*/  MUFU.RCP R3, R3 ;  /* 0x0000000300037308 */ /* 0x001e240000001000 */
[----:B0-----:R-:W-:Y:S02]  /*0a00*/  VIADD R8, R3, 0xffffffe ;  /* 0x0ffffffe03087836 */ /* 0x001fe40000000000 */
[----:B------:R-:W-:-:S04]  /*0a10*/  IMAD.MOV.U32 R3, RZ, RZ, RZ ;  /* 0x000000ffff037224 */ /* 0x000fc800078e00ff */
        /* <DEDUP_REMOVED lines=8> */
[----:B------:R-:W-:-:S04]  /*0aa0*/  @P0 IADD3 R2, PT, PT, R2, -UR5, RZ ;  /* 0x8000000502020c10 */ /* 0x000fc8000fffe0ff */
[----:B------:R-:W-:-:S13]  /*0ab0*/  ISETP.GE.U32.AND P0, PT, R2, UR5, PT ;  /* 0x0000000502007c0c */ /* 0x000fda000bf06070 */
[----:B------:R-:W-:Y:S01]  /*0ac0*/  @P0 VIADD R2, R2, -UR5 ;  /* 0x8000000502020c36 */ /* 0x000fe20008000000 */
[----:B------:R-:W-:Y:S01]  /*0ad0*/  @!P1 LOP3.LUT R2, RZ, UR5, RZ, 0x33, !PT ;  /* 0x00000005ff029c12 */ /* 0x000fe2000f8e33ff */
[----:B------:R-:W-:Y:S06]  /*0ae0*/  BRA `(.L_x_23) ;  /* 0x00000000000c7947 */ /* 0x000fec0003800000 */
.L_x_22:
[----:B------:R-:W-:Y:S01]  /*0af0*/  MOV R10, 0xb20 ;  /* 0x00000b20000a7802 */ /* 0x000fe20000000f00 */
[----:B------:R-:W-:-:S06]  /*0b00*/  UMOV UR6, UR5 ;  /* 0x0000000500067c82 */ /* 0x000fcc0008000000 */
[----:B------:R-:W-:Y:S05]  /*0b10*/  CALL.REL.NOINC `($__internal_3_$__cuda_sm20_rem_u64) ;  /* 0x0000001800387944 */ /* 0x000fea0003c00000 */
.L_x_23:
[----:B------:R-:W0:Y:S02]  /*0b20*/  LDC.64 R10, c[0x0][0x398] ;  /* 0x0000e600ff0a7b82 */ /* 0x000e240000000a00 */
[----:B0-----:R-:W-:Y:S01]  /*0b30*/  IMAD R7, R10, UR9, RZ ;  /* 0x000000090a077c24 */ /* 0x001fe2000f8e02ff */
[----:B------:R-:W-:-:S04]  /*0b40*/  ISETP.GE.AND P0, PT, R11, 0x1, PT ;  /* 0x000000010b00780c */ /* 0x000fc80003f06270 */
[----:B------:R-:W-:Y:S02]  /*0b50*/  ISETP.GE.U32.AND P1, PT, R6, R7, PT ;  /* 0x000000070600720c */ /* 0x000fe40003f26070 */
[----:B------:R-:W-:-:S04]  /*0b60*/  SHF.R.S32.HI R7, RZ, 0x1f, R7 ;  /* 0x0000001fff077819 */ /* 0x000fc80000011407 */
[----:B------:R-:W-:-:S13]  /*0b70*/  ISETP.GE.U32.OR.EX P0, PT, RZ, R7, !P0, P1 ;  /* 0x00000007ff00720c */ /* 0x000fda0004706510 */
[----:B------:R-:W-:Y:S05]  /*0b80*/  @P0 EXIT ;  /* 0x000000000000094d */ /* 0x000fea0003800000 */
[----:B------:R-:W0:Y:S01]  /*0b90*/  LDC.64 R6, c[0x0][0x3a0] ;  /* 0x0000e800ff067b82 */ /* 0x000e220000000a00 */
[----:B------:R-:W1:Y:S01]  /*0ba0*/  LDCU.64 UR6, c[0x0][0x3b0] ;  /* 0x00007600ff0677ac */ /* 0x000e620008000a00 */
[----:B------:R-:W-:Y:S01]  /*0bb0*/  ISETP.GE.U32.AND P0, PT, R11, 0x4, PT ;  /* 0x000000040b00780c */ /* 0x000fe20003f06070 */
[----:B------:R-:W-:Y:S01]  /*0bc0*/  IMAD.MOV.U32 R18, RZ, RZ, R0 ;  /* 0x000000ffff127224 */ /* 0x000fe200078e0000 */
[----:B------:R-:W2:Y:S04]  /*0bd0*/  LDCU.64 UR12, c[0x0][0x358] ;  /* 0x00006b00ff0c77ac */ /* 0x000ea80008000a00 */
[----:B------:R-:W3:Y:S01]  /*0be0*/  LDC.64 R8, c[0x0][0x3a8] ;  /* 0x0000ea00ff087b82 */ /* 0x000ee20000000a00 */
[----:B0-----:R-:W-:Y:S01]  /*0bf0*/  SHF.R.S32.HI R10, RZ, 0x1f, R6 ;  /* 0x0000001fff0a7819 */ /* 0x001fe20000011406 */
[----:B------:R-:W-:-:S04]  /*0c00*/  IMAD.WIDE.U32 R20, R6, R11, RZ ;  /* 0x0000000b06147225 */ /* 0x000fc800078e00ff */
[----:B------:R-:W-:Y:S02]  /*0c10*/  IMAD R17, R10, R11, RZ ;  /* 0x0000000b0a117224 */ /* 0x000fe400078e02ff */
[----:B---3--:R-:W-:Y:S02]  /*0c20*/  IMAD R25, R13, R8, RZ ;  /* 0x000000080d197224 */ /* 0x008fe400078e02ff */
[----:B------:R-:W-:Y:S01]  /*0c30*/  IMAD.IADD R10, R21, 0x1, R17 ;  /* 0x00000001150a7824 */ /* 0x000fe200078e0211 */
[----:B------:R-:W-:Y:S01]  /*0c40*/  SHF.R.S32.HI R21, RZ, 0x1f, R7 ;  /* 0x0000001fff157819 */ /* 0x000fe20000011407 */
[----:B------:R-:W-:-:S04]  /*0c50*/  IMAD.WIDE.U32 R16, R20, R7, RZ ;  /* 0x0000000714107225 */ /* 0x000fc800078e00ff */
[----:B------:R-:W-:Y:S02]  /*0c60*/  IMAD R10, R10, R7, RZ ;  /* 0x000000070a0a7224 */ /* 0x000fe400078e02ff */
[----:B------:R-:W-:-:S04]  /*0c70*/  IMAD.WIDE.U32 R22, R16, R9, RZ ;  /* 0x0000000910167225 */ /* 0x000fc800078e00ff */
[----:B------:R-:W-:Y:S02]  /*0c80*/  IMAD R21, R21, R20, R10 ;  /* 0x0000001415157224 */ /* 0x000fe400078e020a */
[----:B------:R-:W-:-:S04]  /*0c90*/  IMAD.WIDE.U32 R14, R12, R8, R14 ;  /* 0x000000080c0e7225 */ /* 0x000fc800078e000e */
[----:B------:R-:W-:Y:S02]  /*0ca0*/  IMAD.IADD R10, R17, 0x1, R21 ;  /* 0x00000001110a7824 */ /* 0x000fe400078e0215 */
[----:B------:R-:W-:-:S04]  /*0cb0*/  IMAD.WIDE R20, R7, R6, RZ ;  /* 0x0000000607147225 */ /* 0x000fc800078e02ff */
[----:B------:R-:W-:Y:S02]  /*0cc0*/  IMAD R17, R10, R9, RZ ;  /* 0x000000090a117224 */ /* 0x000fe400078e02ff */
[----:B------:R-:W-:Y:S02]  /*0cd0*/  IMAD R25, R12, UR10, R25 ;  /* 0x0000000a0c197c24 */ /* 0x000fe4000f8e0219 */
[----:B------:R-:W-:Y:S01]  /*0ce0*/  IMAD R17, R16, UR8, R17 ;  /* 0x0000000810117c24 */ /* 0x000fe2000f8e0211 */
[----:B-1----:R-:W-:Y:S01]  /*0cf0*/  UIMAD.WIDE UR8, UR7, UR6, URZ ;  /* 0x00000006070872a5 */ /* 0x002fe2000f8e02ff */
[----:B------:R-:W-:Y:S02]  /*0d00*/  IMAD R21, R21, R4, RZ ;  /* 0x0000000415157224 */ /* 0x000fe400078e02ff */
[----:B------:R-:W-:Y:S01]  /*0d10*/  IMAD.IADD R10, R15, 0x1, R25 ;  /* 0x000000010f0a7824 */ /* 0x000fe200078e0219 */
[----:B------:R-:W-:Y:S02]  /*0d20*/  IADD3 R17, PT, PT, R23, R17, RZ ;  /* 0x0000001117117210 */ /* 0x000fe40007ffe0ff */
[----:B------:R-:W-:-:S03]  /*0d30*/  IMAD R27, R14, UR9, RZ ;  /* 0x000000090e1b7c24 */ /* 0x000fc6000f8e02ff */
[-C--:B------:R-:W-:Y:S02]  /*0d40*/  IMAD R23, R17, R12.reuse, RZ ;  /* 0x0000000c11177224 */ /* 0x080fe400078e02ff */
[----:B------:R-:W-:-:S04]  /*0d50*/  IMAD.WIDE.U32 R16, R22, R12, RZ ;  /* 0x0000000c16107225 */ /* 0x000fc800078e00ff */
[----:B------:R-:W-:Y:S02]  /*0d60*/  IMAD R23, R13, R22, R23 ;  /* 0x000000160d177224 */ /* 0x000fe400078e0217 */
[----:B------:R-:W-:Y:S02]  /*0d70*/  IMAD.MOV.U32 R12, RZ, RZ, R16 ;  /* 0x000000ffff0c7224 */ /* 0x000fe400078e0010 */
[----:B------:R-:W-:Y:S02]  /*0d80*/  IMAD.IADD R13, R17, 0x1, R23 ;  /* 0x00000001110d7824 */ /* 0x000fe400078e0217 */
[C---:B------:R-:W-:Y:S02]  /*0d90*/  IMAD R17, R20.reuse, R5, R21 ;  /* 0x0000000514117224 */ /* 0x040fe400078e0215 */
[----:B------:R-:W-:-:S04]  /*0da0*/  IMAD.WIDE.U32 R20, R20, R4, R12 ;  /* 0x0000000414147225 */ /* 0x000fc800078e000c */
[----:B------:R-:W-:Y:S01]  /*0db0*/  IMAD R23, R13, R8, RZ ;  /* 0x000000080d177224 */ /* 0x000fe200078e02ff */
[----:B------:R-:W-:Y:S01]  /*0dc0*/  IADD3 R0, P1, PT, R2, R20, RZ ;  /* 0x0000001402007210 */ /* 0x000fe20007f3e0ff */
[----:B------:R-:W-:Y:S02]  /*0dd0*/  IMAD R5, R10, UR8, R27 ;  /* 0x000000080a057c24 */ /* 0x000fe4000f8e021b */
[----:B------:R-:W-:Y:S02]  /*0de0*/  HFMA2 R10, -RZ, RZ, 0, 0 ;  /* 0x00000000ff0a7431 */ /* 0x000fe400000001ff */
[----:B------:R-:W-:Y:S01]  /*0df0*/  IMAD.WIDE.U32 R12, R14, UR8, RZ ;  /* 0x000000080e0c7c25 */ /* 0x000fe2000f8e00ff */
[----:B------:R-:W-:-:S03]  /*0e00*/  IADD3.X R2, PT, PT, R3, R21, R17, P1, !PT ;  /* 0x0000001503027210 */ /* 0x000fc60000ffe411 */
[----:B------:R-:W-:-:S04]  /*0e10*/  IMAD.WIDE.U32 R14, R16, R8, R18 ;  /* 0x00000008100e7225 */ /* 0x000fc800078e0012 */
[----:B------:R-:W-:Y:S02]  /*0e20*/  IMAD R23, R16, UR10, R23 ;  /* 0x0000000a10177c24 */ /* 0x000fe4000f8e0217 */
[----:B------:R-:W-:Y:S02]  /*0e30*/  IMAD.IADD R4, R13, 0x1, R5 ;  /* 0x000000010d047824 */ /* 0x000fe400078e0205 */
[----:B------:R-:W-:Y:S02]  /*0e40*/  IMAD R3, R9, UR5, RZ ;  /* 0x0000000509037c24 */ /* 0x000fe4000f8e02ff */
[----:B------:R-:W-:Y:S01]  /*0e50*/  IMAD.IADD R5, R15, 0x1, R23 ;  /* 0x000000010f057824 */ /* 0x000fe200078e0217 */
[----:B--2---:R-:W-:Y:S06]  /*0e60*/  @!P0 BRA `(.L_x_24) ;  /* 0x0000000800748947 */ /* 0x004fec0003800000 */
[----:B------:R-:W-:Y:S01]  /*0e70*/  IMAD R7, R7, R9, RZ ;  /* 0x0000000907077224 */ /* 0x000fe200078e02ff */
[----:B------:R-:W0:Y:S01]  /*0e80*/  LDCU.64 UR8, c[0x0][0x390] ;  /* 0x00007200ff0877ac */ /* 0x000e220008000a00 */
[----:B------:R-:W-:Y:S02]  /*0e90*/  IMAD.MOV.U32 R9, RZ, RZ, RZ ;  /* 0x000000ffff097224 */ /* 0x000fe400078e00ff */
[----:B------:R-:W-:Y:S01]  /*0ea0*/  IMAD R7, R7, R6, RZ ;  /* 0x0000000607077224 */ /* 0x000fe200078e02ff */
[----:B------:R-:W-:Y:S01]  /*0eb0*/  LOP3.LUT R6, R11, 0x7ffffffc, RZ, 0xc0, !PT ;  /* 0x7ffffffc0b067812 */ /* 0x000fe200078ec0ff */
[----:B------:R-:W-:Y:S01]  /*0ec0*/  IMAD.MOV.U32 R10, RZ, RZ, RZ ;  /* 0x000000ffff0a7224 */ /* 0x000fe200078e00ff */
[----:B------:R-:W-:Y:S01]  /*0ed0*/  MOV R11, R3 ;  /* 0x00000003000b7202 */ /* 0x000fe20000000f00 */
[----:B------:R-:W-:Y:S01]  /*0ee0*/  IMAD R8, R7, R8, RZ ;  /* 0x0000000807087224 */ /* 0x000fe200078e02ff */
[----:B------:R-:W1:Y:S01]  /*0ef0*/  LDCU.64 UR4, c[0x0][0x388] ;  /* 0x00007100ff0477ac */ /* 0x000e620008000a00 */
[----:B------:R-:W-:-:S02]  /*0f00*/  IMAD.MOV R22, RZ, RZ, -R6 ;  /* 0x000000ffff167224 */ /* 0x000fc400078e0a06 */
[C---:B------:R-:W-:Y:S01]  /*0f10*/  IMAD.SHL.U32 R23, R7.reuse, 0x2, RZ ;  /* 0x0000000207177824 */ /* 0x040fe200078e00ff */
[----:B------:R-:W-:Y:S01]  /*0f20*/  MOV R24, R8 ;  /* 0x0000000800187202 */ /* 0x000fe20000000f00 */
[----:B------:R-:W-:Y:S01]  /*0f30*/  IMAD R25, R7, 0x3, RZ ;  /* 0x0000000307197824 */ /* 0x000fe200078e02ff */
[----:B------:R-:W2:Y:S01]  /*0f40*/  LDCU.64 UR6, c[0x0][0x3b0] ;  /* 0x00007600ff0677ac */ /* 0x000ea20008000a00 */
[C---:B------:R-:W-:Y:S02]  /*0f50*/  IMAD.SHL.U32 R27, R8.reuse, 0x2, RZ ;  /* 0x00000002081b7824 */ /* 0x040fe400078e00ff */
[----:B------:R-:W-:-:S07]  /*0f60*/  IMAD R29, R8, 0x3, RZ ;  /* 0x00000003081d7824 */ /* 0x000fce00078e02ff */
.L_x_33:
[----:B0-----:R-:W3:Y:S01]  /*0f70*/  LDC.64 R16, c[0x0][0x380] ;  /* 0x0000e000ff107b82 */ /* 0x001ee20000000a00 */
[----:B------:R-:W-:-:S04]  /*0f80*/  IADD3 R19, P0, PT, R9, R0, RZ ;  /* 0x0000000009137210 */ /* 0x000fc80007f1e0ff */
[----:B------:R-:W-:-:S05]  /*0f90*/  LEA.HI.X.SX32 R18, R9, R2, 0x1, P0 ;  /* 0x0000000209127211 */ /* 0x000fca00000f0eff */
[----:B------:R-:W-:Y:S02]  /*0fa0*/  IMAD R21, R18, 0xc, RZ ;  /* 0x0000000c12157824 */ /* 0x000fe400078e02ff */
[----:B---3--:R-:W-:-:S04]  /*0fb0*/  IMAD.WIDE.U32 R18, R19, 0xc, R16 ;  /* 0x0000000c13127825 */ /* 0x008fc800078e0010 */
[----:B------:R-:W-:-:S05]  /*0fc0*/  IMAD.IADD R19, R19, 0x1, R21 ;  /* 0x0000000113137824 */ /* 0x000fca00078e0215 */
[----:B------:R-:W2:Y:S04]  /*0fd0*/  LDG.E R21, desc[UR12][R18.64] ;  /* 0x0000000c12157981 */ /* 0x000ea8000c1e1900 */
[----:B------:R-:W3:Y:S04]  /*0fe0*/  LDG.E R26, desc[UR12][R18.64+0x4] ;  /* 0x0000040c121a7981 */ /* 0x000ee8000c1e1900 */
[----:B------:R-:W4:Y:S01]  /*0ff0*/  LDG.E R20, desc[UR12][R18.64+0x8] ;  /* 0x0000080c12147981 */ /* 0x000f22000c1e1900 */
[----:B------:R-:W-:Y:S01]  /*1000*/  BSSY.RECONVERGENT B0, `(.L_x_25) ;  /* 0x0000017000007945 */ /* 0x000fe20003800200 */
[----:B--2---:R-:W-:-:S04]  /*1010*/  ISETP.GE.AND P0, PT, R21, UR7, PT ;  /* 0x0000000715007c0c */ /* 0x004fc8000bf06270 */
[----:B------:R-:W-:Y:S02]  /*1020*/  ISETP.GT.AND P0, PT, R21, -0x1, !P0 ;  /* 0xffffffff1500780c */ /* 0x000fe40004704270 */
[----:B---3--:R-:W-:Y:S02]  /*1030*/  ISETP.GE.AND P1, PT, R26, UR6, PT ;  /* 0x000000061a007c0c */ /* 0x008fe4000bf26270 */
[----:B----4-:R-:W-:Y:S02]  /*1040*/  ISETP.EQ.AND P0, PT, R20, RZ, P0 ;  /* 0x000000ff1400720c */ /* 0x010fe40000702270 */
[----:B------:R-:W-:-:S04]  /*1050*/  ISETP.GT.AND P1, PT, R26, -0x1, !P1 ;  /* 0xffffffff1a00780c */ /* 0x000fc80004f24270 */
[----:B------:R-:W-:-:S13]  /*1060*/  PLOP3.LUT P0, PT, P0, P1, PT, 0x80, 0x8 ;  /* 0x000000000008781c */ /* 0x000fda0000703070 */
[----:B-----5:R-:W-:Y:S05]  /*1070*/  @!P0 BRA `(.L_x_26) ;  /* 0x00000000003c8947 */ /* 0x020fea0003800000 */
[----:B------:R-:W-:-:S05]  /*1080*/  IMAD R19, R26, UR7, R21 ;  /* 0x000000071a137c24 */ /* 0x000fca000f8e0215 */
[----:B------:R-:W-:-:S04]  /*1090*/  IADD3 R18, P0, PT, R19, R12, RZ ;  /* 0x0000000c13127210 */ /* 0x000fc80007f1e0ff */
[----:B------:R-:W-:Y:S02]  /*10a0*/  LEA.HI.X.SX32 R19, R19, R4, 0x1, P0 ;  /* 0x0000000413137211 */ /* 0x000fe400000f0eff */
[----:B-1----:R-:W-:-:S04]  /*10b0*/  LEA R20, P0, R18, UR4, 0x2 ;  /* 0x0000000412147c11 */ /* 0x002fc8000f8010ff */
[----:B------:R-:W-:-:S06]  /*10c0*/  LEA.HI.X R21, R18, UR5, R19, 0x2, P0 ;  /* 0x0000000512157c11 */ /* 0x000fcc00080f1413 */
[----:B------:R-:W2:Y:S01]  /*10d0*/  LDG.E R21, desc[UR12][R20.64] ;  /* 0x0000000c14157981 */ /* 0x000ea2000c1e1900 */
[----:B------:R-:W-:-:S04]  /*10e0*/  IADD3 R19, P0, PT, R10, R14, RZ ;  /* 0x0000000e0a137210 */ /* 0x000fc80007f1e0ff */
[----:B------:R-:W-:Y:S02]  /*10f0*/  LEA.HI.X.SX32 R26, R10, R5, 0x1, P0 ;  /* 0x000000050a1a7211 */ /* 0x000fe400000f0eff */
[----:B0-----:R-:W-:-:S04]  /*1100*/  LEA R18, P0, R19, UR8, 0x2 ;  /* 0x0000000813127c11 */ /* 0x001fc8000f8010ff */
[----:B------:R-:W-:-:S05]  /*1110*/  LEA.HI.X R19, R19, UR9, R26, 0x2, P0 ;  /* 0x0000000913137c11 */ /* 0x000fca00080f141a */
[----:B--2---:R2:W5:Y:S01]  /*1120*/  ATOMG.E.ADD.F32.FTZ.RN.STRONG.GPU PT, RZ, desc[UR12][R18.64], R21 ;  /* 0x8000001512ff79a3 */ /* 0x004562000c1ef30c */
[----:B------:R-:W-:Y:S06]  /*1130*/  MEMBAR.SC.GPU ;  /* 0x0000000000007992 */ /* 0x000fec0000002000 */
[----:B------:R-:W-:-:S00]  /*1140*/  ERRBAR ;  /* 0x00000000000079ab */ /* 0x000fc00000000000 */
[----:B------:R-:W-:Y:S06]  /*1150*/  CGAERRBAR ;  /* 0x00000000000075ab */ /* 0x000fec0000000000 */
[----:B------:R-:W-:Y:S01]  /*1160*/  CCTL.IVALL ;  /* 0x00000000ff00798f */ /* 0x000fe20002000000 */
.L_x_26:
[----:B01----:R-:W-:Y:S05]  /*1170*/  BSYNC.RECONVERGENT B0 ;  /* 0x0000000000007941 */ /* 0x003fea0003800200 */
.L_x_25:
[----:B--2---:R-:W-:-:S04]  /*1180*/  IADD3 R19, P0, PT, R11, R0, RZ ;  /* 0x000000000b137210 */ /* 0x004fc80007f1e0ff */
[----:B------:R-:W-:-:S05]  /*1190*/  LEA.HI.X.SX32 R18, R11, R2, 0x1, P0 ;  /* 0x000000020b127211 */ /* 0x000fca00000f0eff */
[----:B------:R-:W-:Y:S02]  /*11a0*/  IMAD R21, R18, 0xc, RZ ;  /* 0x0000000c12157824 */ /* 0x000fe400078e02ff */
[----:B------:R-:W-:-:S04]  /*11b0*/  IMAD.WIDE.U32 R18, R19, 0xc, R16 ;  /* 0x0000000c13127825 */ /* 0x000fc800078e0010 */
        /* <DEDUP_REMOVED lines=11> */
[----:B------:R-:W-:Y:S05]  /*1270*/  @!P0 BRA `(.L_x_28) ;  /* 0x00000000003c8947 */ /* 0x000fea0003800000 */
[----:B------:R-:W-:-:S05]  /*1280*/  IMAD R19, R26, UR7, R21 ;  /* 0x000000071a137c24 */ /* 0x000fca000f8e0215 */
[----:B------:R-:W-:-:S04]  /*1290*/  IADD3 R18, P0, PT, R19, R12, RZ ;  /* 0x0000000c13127210 */ /* 0x000fc80007f1e0ff */
[----:B------:R-:W-:Y:S02]  /*12a0*/  LEA.HI.X.SX32 R19, R19, R4, 0x1, P0 ;  /* 0x0000000413137211 */ /* 0x000fe400000f0eff */
[----:B------:R-:W-:-:S04]  /*12b0*/  LEA R20, P0, R18, UR4, 0x2 ;  /* 0x0000000412147c11 */ /* 0x000fc8000f8010ff */
[----:B------:R-:W-:-:S06]  /*12c0*/  LEA.HI.X R21, R18, UR5, R19, 0x2, P0 ;  /* 0x0000000512157c11 */ /* 0x000fcc00080f1413 */
[----:B------:R-:W2:Y:S01]  /*12d0*/  LDG.E R21, desc[UR12][R20.64] ;  /* 0x0000000c14157981 */ /* 0x000ea2000c1e1900 */
[----:B------:R-:W-:-:S04]  /*12e0*/  IADD3 R19, P0, PT, R24, R14, RZ ;  /* 0x0000000e18137210 */ /* 0x000fc80007f1e0ff */
[----:B------:R-:W-:Y:S02]  /*12f0*/  LEA.HI.X.SX32 R26, R24, R5, 0x1, P0 ;  /* 0x00000005181a7211 */ /* 0x000fe400000f0eff */
[----:B------:R-:W-:-:S04]  /*1300*/  LEA R18, P0, R19, UR8, 0x2 ;  /* 0x0000000813127c11 */ /* 0x000fc8000f8010ff */
[----:B------:R-:W-:-:S05]  /*1310*/  LEA.HI.X R19, R19, UR9, R26, 0x2, P0 ;  /* 0x0000000913137c11 */ /* 0x000fca00080f141a */
[----:B--2---:R0:W5:Y:S01]  /*1320*/  ATOMG.E.ADD.F32.FTZ.RN.STRONG.GPU PT, RZ, desc[UR12][R18.64], R21 ;  /* 0x8000001512ff79a3 */ /* 0x004162000c1ef30c */
[----:B------:R-:W-:Y:S06]  /*1330*/  MEMBAR.SC.GPU ;  /* 0x0000000000007992 */ /* 0x000fec0000002000 */
[----:B------:R-:W-:-:S00]  /*1340*/  ERRBAR ;  /* 0x00000000000079ab */ /* 0x000fc00000000000 */
[----:B------:R-:W-:Y:S06]  /*1350*/  CGAERRBAR ;  /* 0x00000000000075ab */ /* 0x000fec0000000000 */
[----:B------:R-:W-:Y:S01]  /*1360*/  CCTL.IVALL ;  /* 0x00000000ff00798f */ /* 0x000fe20002000000 */
.L_x_28:
[----:B------:R-:W-:Y:S05]  /*1370*/  BSYNC.RECONVERGENT B0 ;  /* 0x0000000000007941 */ /* 0x000fea0003800200 */
.L_x_27:
[----:B0-----:R-:W-:-:S04]  /*1380*/  IADD3 R19, P0, PT, R23, R0, RZ ;  /* 0x0000000017137210 */ /* 0x001fc80007f1e0ff */
        /* <DEDUP_REMOVED lines=30> */
.L_x_30:
[----:B------:R-:W-:Y:S05]  /*1570*/  BSYNC.RECONVERGENT B0 ;  /* 0x0000000000007941 */ /* 0x000fea0003800200 */
.L_x_29:
[----:B0-----:R-:W-:-:S04]  /*1580*/  IADD3 R19, P0, PT, R25, R0, RZ ;  /* 0x0000000019137210 */ /* 0x001fc80007f1e0ff */
[----:B------:R-:W-:Y:S01]  /*1590*/  LEA.HI.X.SX32 R18, R25, R2, 0x1, P0 ;  /* 0x0000000219127211 */ /* 0x000fe200000f0eff */
[----:B------:R-:W-:-:S04]  /*15a0*/  IMAD.WIDE.U32 R16, R19, 0xc, R16 ;  /* 0x0000000c13107825 */ /* 0x000fc800078e0010 */
[----:B------:R-:W-:-:S05]  /*15b0*/  IMAD R19, R18, 0xc, RZ ;  /* 0x0000000c12137824 */ /* 0x000fca00078e02ff */
[----:B------:R-:W-:-:S05]  /*15c0*/  IADD3 R17, PT, PT, R17, R19, RZ ;  /* 0x0000001311117210 */ /* 0x000fca0007ffe0ff */
[----:B------:R-:W2:Y:S04]  /*15d0*/  LDG.E R19, desc[UR12][R16.64] ;  /* 0x0000000c10137981 */ /* 0x000ea8000c1e1900 */
[----:B------:R-:W3:Y:S04]  /*15e0*/  LDG.E R20, desc[UR12][R16.64+0x4] ;  /* 0x0000040c10147981 */ /* 0x000ee8000c1e1900 */
[----:B------:R-:W4:Y:S01]  /*15f0*/  LDG.E R18, desc[UR12][R16.64+0x8] ;  /* 0x0000080c10127981 */ /* 0x000f22000c1e1900 */
[----:B------:R-:W-:Y:S01]  /*1600*/  BSSY.RECONVERGENT B0, `(.L_x_31) ;  /* 0x0000017000007945 */ /* 0x000fe20003800200 */
[----:B--2---:R-:W-:-:S02]  /*1610*/  ISETP.GE.AND P0, PT, R19, UR7, PT ;  /* 0x0000000713007c0c */ /* 0x004fc4000bf06270 */
[C---:B---3--:R-:W-:Y:S02]  /*1620*/  ISETP.GE.AND P1, PT, R20.reuse, UR6, PT ;  /* 0x0000000614007c0c */ /* 0x048fe4000bf26270 */
[----:B------:R-:W-:Y:S02]  /*1630*/  ISETP.GT.AND P0, PT, R19, -0x1, !P0 ;  /* 0xffffffff1300780c */ /* 0x000fe40004704270 */
[----:B------:R-:W-:Y:S02]  /*1640*/  ISETP.GT.AND P1, PT, R20, -0x1, !P1 ;  /* 0xffffffff1400780c */ /* 0x000fe40004f24270 */
[----:B----4-:R-:W-:-:S04]  /*1650*/  ISETP.EQ.AND P0, PT, R18, RZ, P0 ;  /* 0x000000ff1200720c */ /* 0x010fc80000702270 */
        /* <DEDUP_REMOVED lines=17> */
.L_x_32:
[----:B------:R-:W-:Y:S05]  /*1770*/  BSYNC.RECONVERGENT B0 ;  /* 0x0000000000007941 */ /* 0x000fea0003800200 */
.L_x_31:
[----:B------:R-:W-:Y:S01]  /*1780*/  VIADD R22, R22, 0x4 ;  /* 0x0000000416167836 */ /* 0x000fe20000000000 */
[C---:B------:R-:W-:Y:S01]  /*1790*/  LEA R23, R7.reuse, R23, 0x2 ;  /* 0x0000001707177211 */ /* 0x040fe200078e10ff */
[C---:B------:R-:W-:Y:S01]  /*17a0*/  IMAD R11, R7.reuse, 0x4, R11 ;  /* 0x00000004070b7824 */ /* 0x040fe200078e020b */
[C---:B------:R-:W-:Y:S01]  /*17b0*/  LEA R10, R8.reuse, R10, 0x2 ;  /* 0x0000000a080a7211 */ /* 0x040fe200078e10ff */
[----:B------:R-:W-:Y:S01]  /*17c0*/  IMAD R24, R8, 0x4, R24 ;  /* 0x0000000408187824 */ /* 0x000fe200078e0218 */
[----:B------:R-:W-:Y:S01]  /*17d0*/  ISETP.NE.AND P0, PT, R22, RZ, PT ;  /* 0x000000ff1600720c */ /* 0x000fe20003f05270 */
[C---:B------:R-:W-:Y:S02]  /*17e0*/  IMAD R27, R8.reuse, 0x4, R27 ;  /* 0x00000004081b7824 */ /* 0x040fe400078e021b */
[----:B------:R-:W-:Y:S02]  /*17f0*/  IMAD R25, R7, 0x4, R25 ;  /* 0x0000000407197824 */ /* 0x000fe400078e0219 */
[----:B------:R-:W-:-:S02]  /*1800*/  IMAD R29, R8, 0x4, R29 ;  /* 0x00000004081d7824 */ /* 0x000fc400078e021d */
[----:B------:R-:W-:-:S06]  /*1810*/  IMAD R9, R7, 0x4, R9 ;  /* 0x0000000407097824 */ /* 0x000fcc00078e0209 */
[----:B------:R-:W-:Y:S05]  /*1820*/  @P0 BRA `(.L_x_33) ;  /* 0xfffffff400d00947 */ /* 0x000fea000383ffff */
[----:B------:R-:W-:-:S07]  /*1830*/  IMAD.MOV.U32 R10, RZ, RZ, R6 ;  /* 0x000000ffff0a7224 */ /* 0x000fce00078e0006 */
.L_x_24:
[----:B------:R-:W1:Y:S02]  /*1840*/  LDC R6, c[0x0][0x39c] ;  /* 0x0000e700ff067b82 */ /* 0x000e640000000800 */
[----:B-1----:R-:W-:-:S13]  /*1850*/  LOP3.LUT P0, R7, R6, 0x3, RZ, 0xc0, !PT ;  /* 0x0000000306077812 */ /* 0x002fda000780c0ff */
[----:B------:R-:W-:Y:S05]  /*1860*/  @!P0 EXIT ;  /* 0x000000000000894d */ /* 0x000fea0003800000 */
[----:B------:R-:W-:-:S13]  /*1870*/  ISETP.NE.AND P0, PT, R7, 0x1, PT ;  /* 0x000000010700780c */ /* 0x000fda0003f05270 */
[----:B------:R-:W-:Y:S05]  /*1880*/  @!P0 BRA `(.L_x_34) ;  /* 0x0000000400308947 */ /* 0x000fea0003800000 */
[----:B------:R-:W1:Y:S01]  /*1890*/  LDC.64 R8, c[0x0][0x380] ;  /* 0x0000e000ff087b82 */ /* 0x000e620000000a00 */
[----:B------:R-:W-:-:S05]  /*18a0*/  IMAD R11, R3, R10, RZ ;  /* 0x0000000a030b7224 */ /* 0x000fca00078e02ff */
[----:B0-----:R-:W-:-:S04]  /*18b0*/  IADD3 R17, P0, PT, R11, R0, RZ ;  /* 0x000000000b117210 */ /* 0x001fc80007f1e0ff */
[----:B------:R-:W-:-:S05]  /*18c0*/  LEA.HI.X.SX32 R7, R11, R2, 0x1, P0 ;  /* 0x000000020b077211 */ /* 0x000fca00000f0eff */
[----:B------:R-:W-:Y:S02]  /*18d0*/  IMAD R7, R7, 0xc, RZ ;  /* 0x0000000c07077824 */ /* 0x000fe400078e02ff */
[----:B-1----:R-:W-:-:S04]  /*18e0*/  IMAD.WIDE.U32 R16, R17, 0xc, R8 ;  /* 0x0000000c11107825 */ /* 0x002fc800078e0008 */
[----:B------:R-:W-:-:S05]  /*18f0*/  IMAD.IADD R17, R17, 0x1, R7 ;  /* 0x0000000111117824 */ /* 0x000fca00078e0207 */
[----:B------:R-:W2:Y:S04]  /*1900*/  LDG.E R21, desc[UR12][R16.64] ;  /* 0x0000000c10157981 */ /* 0x000ea8000c1e1900 */
[----:B------:R-:W3:Y:S04]  /*1910*/  LDG.E R22, desc[UR12][R16.64+0x4] ;  /* 0x0000040c10167981 */ /* 0x000ee8000c1e1900 */
[----:B------:R-:W4:Y:S01]  /*1920*/  LDG.E R18, desc[UR12][R16.64+0x8] ;  /* 0x0000080c10127981 */ /* 0x000f22000c1e1900 */
[----:B------:R-:W-:Y:S01]  /*1930*/  IADD3 R7, PT, PT, R3, R11, RZ ;  /* 0x0000000b03077210 */ /* 0x000fe20007ffe0ff */
[----:B------:R-:W-:Y:S03]  /*1940*/  BSSY.RECONVERGENT B0, `(.L_x_35) ;  /* 0x0000020000007945 */ /* 0x000fe60003800200 */
[----:B------:R-:W-:-:S04]  /*1950*/  IADD3 R19, P2, PT, R7, R0, RZ ;  /* 0x0000000007137210 */ /* 0x000fc80007f5e0ff */
[----:B------:R-:W-:Y:S01]  /*1960*/  LEA.HI.X.SX32 R20, R7, R2, 0x1, P2 ;  /* 0x0000000207147211 */ /* 0x000fe200010f0eff */
[----:B------:R-:W-:-:S04]  /*1970*/  IMAD.WIDE.U32 R8, R19, 0xc, R8 ;  /* 0x0000000c13087825 */ /* 0x000fc800078e0008 */
[----:B------:R-:W-:-:S04]  /*1980*/  IMAD R19, R20, 0xc, RZ ;  /* 0x0000000c14137824 */ /* 0x000fc800078e02ff */
[----:B------:R-:W-:Y:S01]  /*1990*/  IMAD.IADD R9, R9, 0x1, R19 ;  /* 0x0000000109097824 */ /* 0x000fe200078e0213 */
[C---:B--2---:R-:W-:Y:S02]  /*19a0*/  ISETP.GE.AND P0, PT, R21.reuse, UR7, PT ;  /* 0x0000000715007c0c */ /* 0x044fe4000bf06270 */
[C---:B---3--:R-:W-:Y:S02]  /*19b0*/  ISETP.GE.AND P1, PT, R22.reuse, UR6, PT ;  /* 0x0000000616007c0c */ /* 0x048fe4000bf26270 */
[----:B------:R-:W-:Y:S02]  /*19c0*/  ISETP.GT.AND P0, PT, R21, -0x1, !P0 ;  /* 0xffffffff1500780c */ /* 0x000fe40004704270 */
[----:B------:R-:W-:Y:S02]  /*19d0*/  ISETP.GT.AND P1, PT, R22, -0x1, !P1 ;  /* 0xffffffff1600780c */ /* 0x000fe40004f24270 */
[----:B----4-:R-:W-:-:S04]  /*19e0*/  ISETP.EQ.AND P0, PT, R18, RZ, P0 ;  /* 0x000000ff1200720c */ /* 0x010fc80000702270 */
[----:B------:R-:W-:-:S13]  /*19f0*/  PLOP3.LUT P0, PT, P0, P1, PT, 0x80, 0x8 ;  /* 0x000000000008781c */ /* 0x000fda0000703070 */
[----:B------:R-:W-:Y:S05]  /*1a00*/  @!P0 BRA `(.L_x_36) ;  /* 0x00000000004c8947 */ /* 0x000fea0003800000 */
[----:B------:R-:W0:Y:S01]  /*1a10*/  LDCU.64 UR4, c[0x0][0x388] ;  /* 0x00007100ff0477ac */ /* 0x000e220008000a00 */
[----:B------:R-:W-:Y:S01]  /*1a20*/  IMAD R17, R22, UR7, R21 ;  /* 0x0000000716117c24 */ /* 0x000fe2000f8e0215 */
[----:B------:R-:W1:Y:S04]  /*1a30*/  LDCU.64 UR8, c[0x0][0x390] ;  /* 0x00007200ff0877ac */ /* 0x000e680008000a00 */
[----:B------:R-:W-:-:S04]  /*1a40*/  IADD3 R16, P0, PT, R17, R12, RZ ;  /* 0x0000000c11107210 */ /* 0x000fc80007f1e0ff */
[----:B------:R-:W-:Y:S02]  /*1a50*/  LEA.HI.X.SX32 R17, R17, R4, 0x1, P0 ;  /* 0x0000000411117211 */ /* 0x000fe400000f0eff */
[C---:B0-----:R-:W-:Y:S01]  /*1a60*/  LEA R18, P0, R16.reuse, UR4, 0x2 ;  /* 0x0000000410127c11 */ /* 0x041fe2000f8010ff */
[----:B------:R-:W0:Y:S03]  /*1a70*/  LDCU UR4, c[0x0][0x3a8] ;  /* 0x00007500ff0477ac */ /* 0x000e260008000800 */
[----:B------:R-:W-:-:S06]  /*1a80*/  LEA.HI.X R19, R16, UR5, R17, 0x2, P0 ;  /* 0x0000000510137c11 */ /* 0x000fcc00080f1411 */
[----:B------:R-:W2:Y:S01]  /*1a90*/  LDG.E R19, desc[UR12][R18.64] ;  /* 0x0000000c12137981 */ /* 0x000ea2000c1e1900 */
[----:B0-----:R-:W-:-:S05]  /*1aa0*/  IMAD R11, R11, UR4, RZ ;  /* 0x000000040b0b7c24 */ /* 0x001fca000f8e02ff */
[----:B------:R-:W-:-:S04]  /*1ab0*/  IADD3 R17, P0, PT, R11, R14, RZ ;  /* 0x0000000e0b117210 */ /* 0x000fc80007f1e0ff */
[----:B------:R-:W-:Y:S02]  /*1ac0*/  LEA.HI.X.SX32 R20, R11, R5, 0x1, P0 ;  /* 0x000000050b147211 */ /* 0x000fe400000f0eff */
[----:B-1----:R-:W-:-:S04]  /*1ad0*/  LEA R16, P0, R17, UR8, 0x2 ;  /* 0x0000000811107c11 */ /* 0x002fc8000f8010ff */
[----:B------:R-:W-:-:S05]  /*1ae0*/  LEA.HI.X R17, R17, UR9, R20, 0x2, P0 ;  /* 0x0000000911117c11 */ /* 0x000fca00080f1414 */
[----:B--2---:R0:W5:Y:S01]  /*1af0*/  ATOMG.E.ADD.F32.FTZ.RN.STRONG.GPU PT, RZ, desc[UR12][R16.64], R19 ;  /* 0x8000001310ff79a3 */ /* 0x004162000c1ef30c */
[----:B------:R-:W-:Y:S06]  /*1b00*/  MEMBAR.SC.GPU ;  /* 0x0000000000007992 */ /* 0x000fec0000002000 */
[----:B------:R-:W-:-:S00]  /*1b10*/  ERRBAR ;  /* 0x00000000000079ab */ /* 0x000fc00000000000 */
[----:B------:R-:W-:Y:S06]  /*1b20*/  CGAERRBAR ;  /* 0x00000000000075ab */ /* 0x000fec0000000000 */
[----:B------:R-:W-:Y:S01]  /*1b30*/  CCTL.IVALL ;  /* 0x00000000ff00798f */ /* 0x000fe20002000000 */
.L_x_36:
[----:B------:R-:W-:Y:S05]  /*1b40*/  BSYNC.RECONVERGENT B0 ;  /* 0x0000000000007941 */ /* 0x000fea0003800200 */
.L_x_35:
[----:B0-----:R-:W2:Y:S04]  /*1b50*/  LDG.E R16, desc[UR12][R8.64] ;  /* 0x0000000c08107981 */ /* 0x001ea8000c1e1900 */
        /* <DEDUP_REMOVED lines=29> */
.L_x_38:
[----:B------:R-:W-:Y:S05]  /*1d30*/  BSYNC.RECONVERGENT B0 ;  /* 0x0000000000007941 */ /* 0x000fea0003800200 */
.L_x_37:
[----:B------:R-:W-:-:S07]  /*1d40*/  VIADD R10, R10, 0x2 ;  /* 0x000000020a0a7836 */ /* 0x000fce0000000000 */
.L_x_34:
[----:B------:R-:W-:-:S04]  /*1d50*/  LOP3.LUT R6, R6, 0x1, RZ, 0xc0, !PT ;  /* 0x0000000106067812 */ /* 0x000fc800078ec0ff */
[----:B------:R-:W-:-:S13]  /*1d60*/  ISETP.NE.U32.AND P0, PT, R6, 0x1, PT ;  /* 0x000000010600780c */ /* 0x000fda0003f05070 */
[----:B------:R-:W-:Y:S05]  /*1d70*/  @P0 EXIT ;  /* 0x000000000000094d */ /* 0x000fea0003800000 */
[----:B------:R-:W1:Y:S01]  /*1d80*/  LDC.64 R6, c[0x0][0x380] ;  /* 0x0000e000ff067b82 */ /* 0x000e620000000a00 */
[----:B0-----:R-:W-:-:S05]  /*1d90*/  IMAD R9, R3, R10, RZ ;  /* 0x0000000a03097224 */ /* 0x001fca00078e02ff */
[----:B------:R-:W-:-:S04]  /*1da0*/  IADD3 R3, P0, PT, R9, R0, RZ ;  /* 0x0000000009037210 */ /* 0x000fc80007f1e0ff */
[----:B------:R-:W-:Y:S01]  /*1db0*/  LEA.HI.X.SX32 R0, R9, R2, 0x1, P0 ;  /* 0x0000000209007211 */ /* 0x000fe200000f0eff */
[----:B-1----:R-:W-:-:S04]  /*1dc0*/  IMAD.WIDE.U32 R2, R3, 0xc, R6 ;  /* 0x0000000c03027825 */ /* 0x002fc800078e0006 */
[----:B------:R-:W-:-:S04]  /*1dd0*/  IMAD R7, R0, 0xc, RZ ;  /* 0x0000000c00077824 */ /* 0x000fc800078e02ff */
[----:B------:R-:W-:-:S05]  /*1de0*/  IMAD.IADD R3, R3, 0x1, R7 ;  /* 0x0000000103037824 */ /* 0x000fca00078e0207 */
[----:B------:R-:W2:Y:S04]  /*1df0*/  LDG.E R6, desc[UR12][R2.64] ;  /* 0x0000000c02067981 */ /* 0x000ea8000c1e1900 */
[----:B------:R-:W3:Y:S04]  /*1e00*/  LDG.E R7, desc[UR12][R2.64+0x4] ;  /* 0x0000040c02077981 */ /* 0x000ee8000c1e1900 */
[----:B------:R-:W4:Y:S01]  /*1e10*/  LDG.E R0, desc[UR12][R2.64+0x8] ;  /* 0x0000080c02007981 */ /* 0x000f22000c1e1900 */
[----:B--2---:R-:W-:Y:S02]  /*1e20*/  ISETP.GE.AND P0, PT, R6, UR7, PT ;  /* 0x0000000706007c0c */ /* 0x004fe4000bf06270 */
[----:B---3--:R-:W-:-:S02]  /*1e30*/  ISETP.GE.AND P1, PT, R7, UR6, PT ;  /* 0x0000000607007c0c */ /* 0x008fc4000bf26270 */
[----:B------:R-:W-:Y:S02]  /*1e40*/  ISETP.GT.AND P0, PT, R6, -0x1, !P0 ;  /* 0xffffffff0600780c */ /* 0x000fe40004704270 */
[----:B------:R-:W-:Y:S02]  /*1e50*/  ISETP.GT.AND P1, PT, R7, -0x1, !P1 ;  /* 0xffffffff0700780c */ /* 0x000fe40004f24270 */
[----:B----4-:R-:W-:-:S04]  /*1e60*/  ISETP.EQ.AND P0, PT, R0, RZ, P0 ;  /* 0x000000ff0000720c */ /* 0x010fc80000702270 */
[----:B------:R-:W-:-:S13]  /*1e70*/  PLOP3.LUT P0, PT, P0, P1, PT, 0x80, 0x8 ;  /* 0x000000000008781c */ /* 0x000fda0000703070 */
[----:B------:R-:W-:Y:S05]  /*1e80*/  @!P0 EXIT ;  /* 0x000000000000894d */ /* 0x000fea0003800000 */
        /* <DEDUP_REMOVED lines=14> */
[----:B--2---:R-:W-:Y:S01]  /*1f70*/  ATOMG.E.ADD.F32.FTZ.RN.STRONG.GPU PT, RZ, desc[UR12][R4.64], R3 ;  /* 0x8000000304ff79a3 */ /* 0x004fe2000c1ef30c */
[----:B------:R-:W-:Y:S06]  /*1f80*/  MEMBAR.SC.GPU ;  /* 0x0000000000007992 */ /* 0x000fec0000002000 */
[----:B------:R-:W-:-:S00]  /*1f90*/  ERRBAR ;  /* 0x00000000000079ab */ /* 0x000fc00000000000 */
[----:B------:R-:W-:Y:S06]  /*1fa0*/  CGAERRBAR ;  /* 0x00000000000075ab */ /* 0x000fec0000000000 */
[----:B------:R-:W-:Y:S01]  /*1fb0*/  CCTL.IVALL ;  /* 0x00000000ff00798f */ /* 0x000fe20002000000 */
[----:B------:R-:W-:Y:S05]  /*1fc0*/  EXIT ;  /* 0x000000000000794d */ /* 0x000fea0003800000 */
        .weak           $__internal_2_$__cuda_sm20_div_u64
        .type           $__internal_2_$__cuda_sm20_div_u64,@function
        .size           $__internal_2_$__cuda_sm20_div_u64,($__internal_3_$__cuda_sm20_rem_u64 - $__internal_2_$__cuda_sm20_div_u64)
$__internal_2_$__cuda_sm20_div_u64:
        /* <DEDUP_REMOVED lines=9> */
[----:B------:R-:W-:Y:S02]  /*2060*/  IMAD.X R17, RZ, RZ, ~R11, P0 ;  /* 0x000000ffff117224 */ /* 0x000fe400000e0e0b */
[----:B------:R-:W-:Y:S02]  /*2070*/  IMAD.MOV.U32 R11, RZ, RZ, R8 ;  /* 0x000000ffff0b7224 */ /* 0x000fe400078e0008 */
        /* <DEDUP_REMOVED lines=16> */
[----:B------:R-:W-:Y:S01]  /*2180*/  IMAD.HI.U32 R8, R15, R8, RZ ;  /* 0x000000080f087227 */ /* 0x000fe200078e00ff */
[----:B------:R-:W-:-:S03]  /*2190*/  IADD3 R10, P2, PT, R17, R10, RZ ;  /* 0x0000000a110a7210 */ /* 0x000fc60007f5e0ff */
[----:B------:R-:W-:Y:S02]  /*21a0*/  IMAD.X R15, R8, 0x1, R15, P0 ;  /* 0x00000001080f7824 */ /* 0x000fe400000e060f */
[----:B------:R-:W-:-:S03]  /*21b0*/  IMAD.HI.U32 R8, R10, R3, RZ ;  /* 0x000000030a087227 */ /* 0x000fc600078e00ff */
[----:B------:R-:W-:Y:S01]  /*21c0*/  IADD3.X R15, PT, PT, RZ, RZ, R15, P2, P1 ;  /* 0x000000ffff0f7210 */ /* 0x000fe200017e240f */
[----:B------:R-:W-:Y:S02]  /*21d0*/  IMAD.MOV.U32 R9, RZ, RZ, RZ ;  /* 0x000000ffff097224 */ /* 0x000fe400078e00ff */
[----:B------:R-:W-:-:S04]  /*21e0*/  IMAD.WIDE.U32 R8, R10, UR4, R8 ;  /* 0x000000040a087c25 */ /* 0x000fc8000f8e0008 */
[C---:B------:R-:W-:Y:S02]  /*21f0*/  IMAD R11, R15.reuse, UR4, RZ ;  /* 0x000000040f0b7c24 */ /* 0x040fe4000f8e02ff */
[----:B------:R-:W-:-:S04]  /*2200*/  IMAD.HI.U32 R8, P0, R15, R3, R8 ;  /* 0x000000030f087227 */ /* 0x000fc80007800008 */
[----:B------:R-:W-:Y:S01]  /*2210*/  IMAD.HI.U32 R10, R15, UR4, RZ ;  /* 0x000000040f0a7c27 */ /* 0x000fe2000f8e00ff */
[----:B------:R-:W-:-:S03]  /*2220*/  IADD3 R11, P1, PT, R11, R8, RZ ;  /* 0x000000080b0b7210 */ /* 0x000fc60007f3e0ff */
[----:B------:R-:W-:Y:S02]  /*2230*/  IMAD.X R10, RZ, RZ, R10, P0 ;  /* 0x000000ffff0a7224 */ /* 0x000fe400000e060a */
[----:B------:R-:W-:-:S03]  /*2240*/  IMAD.WIDE.U32 R8, R11, UR6, RZ ;  /* 0x000000060b087c25 */ /* 0x000fc6000f8e00ff */
[----:B------:R-:W-:Y:S01]  /*2250*/  IADD3.X R10, PT, PT, RZ, R10, RZ, P1, !PT ;  /* 0x0000000aff0a7210 */ /* 0x000fe20000ffe4ff */
[----:B------:R-:W-:Y:S01]  /*2260*/  IMAD R9, R11, UR7, R9 ;  /* 0x000000070b097c24 */ /* 0x000fe2000f8e0209 */
[----:B------:R-:W-:-:S03]  /*2270*/  IADD3 R16, P1, PT, -R8, R3, RZ ;  /* 0x0000000308107210 */ /* 0x000fc60007f3e1ff */
[----:B------:R-:W-:Y:S01]  /*2280*/  IMAD R9, R10, UR6, R9 ;  /* 0x000000060a097c24 */ /* 0x000fe2000f8e0209 */
[----:B------:R-:W-:-:S04]  /*2290*/  ISETP.GE.U32.AND P0, PT, R16, UR6, PT ;  /* 0x0000000610007c0c */ /* 0x000fc8000bf06070 */
[----:B------:R-:W-:Y:S02]  /*22a0*/  IADD3.X R15, PT, PT, ~R9, UR4, RZ, P1, !PT ;  /* 0x00000004090f7c10 */ /* 0x000fe40008ffe5ff */
[----:B------:R-:W-:Y:S02]  /*22b0*/  IADD3 R8, P1, PT, R11, 0x1, RZ ;  /* 0x000000010b087810 */ /* 0x000fe40007f3e0ff */
[C---:B------:R-:W-:Y:S02]  /*22c0*/  ISETP.GE.U32.AND.EX P0, PT, R15.reuse, UR7, PT, P0 ;  /* 0x000000070f007c0c */ /* 0x040fe4000bf06100 */
[----:B------:R-:W-:Y:S01]  /*22d0*/  IADD3 R9, P2, PT, R16, -UR6, RZ ;  /* 0x8000000610097c10 */ /* 0x000fe2000ff5e0ff */
[----:B------:R-:W-:Y:S01]  /*22e0*/  IMAD.X R3, RZ, RZ, R10, P1 ;  /* 0x000000ffff037224 */ /* 0x000fe200008e060a */
[----:B------:R-:W-:Y:S02]  /*22f0*/  SEL R11, R8, R11, P0 ;  /* 0x0000000b080b7207 */ /* 0x000fe40000000000 */
[----:B------:R-:W-:-:S02]  /*2300*/  IADD3.X R14, PT, PT, R15, ~UR7, RZ, P2, !PT ;  /* 0x800000070f0e7c10 */ /* 0x000fc400097fe4ff */
[----:B------:R-:W-:Y:S02]  /*2310*/  SEL R9, R9, R16, P0 ;  /* 0x0000001009097207 */ /* 0x000fe40000000000 */
[----:B------:R-:W-:Y:S01]  /*2320*/  SEL R10, R3, R10, P0 ;  /* 0x0000000a030a7207 */ /* 0x000fe20000000000 */
[----:B------:R-:W-:Y:S01]  /*2330*/  IMAD.MOV.U32 R3, RZ, RZ, 0x0 ;  /* 0x00000000ff037424 */ /* 0x000fe200078e00ff */
[----:B------:R-:W-:Y:S02]  /*2340*/  IADD3 R8, P2, PT, R11, 0x1, RZ ;  /* 0x000000010b087810 */ /* 0x000fe40007f5e0ff */
[----:B------:R-:W-:Y:S02]  /*2350*/  SEL R14, R14, R15, P0 ;  /* 0x0000000f0e0e7207 */ /* 0x000fe40000000000 */
[----:B------:R-:W-:Y:S01]  /*2360*/  ISETP.GE.U32.AND P0, PT, R9, UR6, PT ;  /* 0x0000000609007c0c */ /* 0x000fe2000bf06070 */
[----:B------:R-:W-:Y:S01]  /*2370*/  IMAD.X R9, RZ, RZ, R10, P2 ;  /* 0x000000ffff097224 */ /* 0x000fe200010e060a */
[----:B------:R-:W-:-:S02]  /*2380*/  ISETP.NE.U32.AND P1, PT, RZ, UR6, PT ;  /* 0x00000006ff007c0c */ /* 0x000fc4000bf25070 */
[----:B------:R-:W-:Y:S02]  /*2390*/  ISETP.GE.U32.AND.EX P0, PT, R14, UR7, PT, P0 ;  /* 0x000000070e007c0c */ /* 0x000fe4000bf06100 */
[----:B------:R-:W-:Y:S02]  /*23a0*/  ISETP.NE.AND.EX P1, PT, RZ, UR7, PT, P1 ;  /* 0x00000007ff007c0c */ /* 0x000fe4000bf25310 */
[----:B------:R-:W-:Y:S02]  /*23b0*/  SEL R8, R8, R11, P0 ;  /* 0x0000000b08087207 */ /* 0x000fe40000000000 */
[----:B------:R-:W-:Y:S02]  /*23c0*/  SEL R9, R9, R10, P0 ;  /* 0x0000000a09097207 */ /* 0x000fe40000000000 */
[----:B------:R-:W-:Y:S02]  /*23d0*/  SEL R8, R8, 0xffffffff, P1 ;  /* 0xffffffff08087807 */ /* 0x000fe40000800000 */
[----:B------:R-:W-:Y:S01]  /*23e0*/  SEL R9, R9, 0xffffffff, P1 ;  /* 0xffffffff09097807 */ /* 0x000fe20000800000 */
[----:B------:R-:W-:Y:S06]  /*23f0*/  RET.REL.NODEC R2 `(_Z25voxel_pooling_grad_kernelPKiPKfPfiiiiiiii) ;  /* 0xffffffdc02007950 */ /* 0x000fec0003c3ffff */
        .weak           $__internal_3_$__cuda_sm20_rem_u64
        .type           $__internal_3_$__cuda_sm20_rem_u64,@function
        .size           $__internal_3_$__cuda_sm20_rem_u64,(.L_x_90 - $__internal_3_$__cuda_sm20_rem_u64)
$__internal_3_$__cuda_sm20_rem_u64:
        /* <DEDUP_REMOVED lines=14> */
[----:B------:R-:W-:-:S04]  /*24e0*/  IMAD.HI.U32 R16, P1, R9, R21, R16 ;  /* 0x0000001509107227 */ /* 0x000fc80007820010 */
[----:B------:R-:W-:Y:S01]  /*24f0*/  IMAD.X R11, R11, 0x1, R9, P0 ;  /* 0x000000010b0b7824 */ /* 0x000fe200000e0609 */
[----:B------:R-:W-:-:S04]  /*2500*/  IADD3 R17, P2, PT, R25, R16, RZ ;  /* 0x0000001019117210 */ /* 0x000fc80007f5e0ff */
[----:B------:R-:W-:Y:S01]  /*2510*/  IADD3.X R11, PT, PT, RZ, RZ, R11, P2, P1 ;  /* 0x000000ffff0b7210 */ /* 0x000fe200017e240b */
[----:B------:R-:W-:-:S04]  /*2520*/  IMAD.WIDE.U32 R8, R17, UR6, RZ ;  /* 0x0000000611087c25 */ /* 0x000fc8000f8e00ff */
        /* <DEDUP_REMOVED lines=25> */
[C---:B------:R-:W-:Y:S01]  /*26c0*/  ISETP.GE.U32.AND P0, PT, R2.reuse, UR6, PT ;  /* 0x0000000602007c0c */ /* 0x040fe2000bf06070 */
[----:B------:R-:W-:Y:S02]  /*26d0*/  IMAD.MOV.U32 R11, RZ, RZ, 0x0 ;  /* 0x00000000ff0b7424 */ /* 0x000fe400078e00ff */
        /* <DEDUP_REMOVED lines=11> */
[----:B------:R-:W-:Y:S02]  /*2790*/  ISETP.NE.AND.EX P1, PT, RZ, UR7, PT, P1 ;  /* 0x00000007ff007c0c */ /* 0x000fe4000bf25310 */
[----:B------:R-:W-:Y:S02]  /*27a0*/  SEL R2, R2, R9, P0 ;  /* 0x0000000902027207 */ /* 0x000fe40000000000 */
[----:B------:R-:W-:-:S02]  /*27b0*/  SEL R3, R3, R8, P0 ;  /* 0x0000000803037207 */ /* 0x000fc40000000000 */
[----:B------:R-:W-:Y:S02]  /*27c0*/  SEL R2, R2, 0xffffffff, P1 ;  /* 0xffffffff02027807 */ /* 0x000fe40000800000 */
[----:B------:R-:W-:Y:S01]  /*27d0*/  SEL R3, R3, 0xffffffff, P1 ;  /* 0xffffffff03037807 */ /* 0x000fe20000800000 */
[----:B------:R-:W-:Y:S06]  /*27e0*/  RET.REL.NODEC R10 `(_Z25voxel_pooling_grad_kernelPKiPKfPfiiiiiiii) ;  /* 0xffffffd80a047950 */ /* 0x000fec0003c3ffff */
.L_x_39:
        /* <DEDUP_REMOVED lines=9> */
.L_x_90:


//--------------------- .text._Z18voxel_align_kernelPKfS0_Pfiiiiiiii --------------------------
	.section	.text._Z18voxel_align_kernelPKfS0_Pfiiiiiiii,"ax",@progbits
	.align	128
        .global         _Z18voxel_align_kernelPKfS0_Pfiiiiiiii
        .type           _Z18voxel_align_kernelPKfS0_Pfiiiiiiii,@function
        .size           _Z18voxel_align_kernelPKfS0_Pfiiiiiiii,(.L_x_92 - _Z18voxel_align_kernelPKfS0_Pfiiiiiiii)
        .other          _Z18voxel_align_kernelPKfS0_Pfiiiiiiii,@"STO_CUDA_ENTRY STV_DEFAULT"
_Z18voxel_align_kernelPKfS0_Pfiiiiiiii:
.text._Z18voxel_align_kernelPKfS0_Pfiiiiiiii:
        /* <DEDUP_REMOVED lines=36> */
.L_x_40:
[----:B------:R-:W-:Y:S01]  /*0240*/  IMAD.MOV.U32 R10, RZ, RZ, R6 ;  /* 0x000000ffff0a7224 */ /* 0x000fe200078e0006 */
[----:B------:R-:W-:Y:S01]  /*0250*/  MOV R0, 0x290 ;  /* 0x0000029000007802 */ /* 0x000fe20000000f00 */
[----:B------:R-:W-:Y:S01]  /*0260*/  UMOV UR6, UR9 ;  /* 0x0000000900067c82 */ /* 0x000fe20008000000 */
[----:B------:R-:W-:-:S05]  /*0270*/  UMOV UR7, UR10 ;  /* 0x0000000a00077c82 */ /* 0x000fca0008000000 */
[----:B------:R-:W-:Y:S05]  /*0280*/  CALL.REL.NOINC `($__internal_4_$__cuda_sm20_div_u64) ;  /* 0x0000001000c87944 */ /* 0x000fea0003c00000 */
        /* <DEDUP_REMOVED lines=9> */
.L_x_41:
[----:B------:R-:W-:-:S04]  /*0320*/  USHF.R.S32.HI UR7, URZ, 0x1f, UR8 ;  /* 0x0000001fff077899 */ /* 0x000fc80008011408 */
[----:B------:R-:W-:-:S09]  /*0330*/  UISETP.NE.U32.AND UP0, UPT, UR7, URZ, UPT ;  /* 0x000000ff0700728c */ /* 0x000fd2000bf05070 */
[----:B------:R-:W-:Y:S05]  /*0340*/  BRA.U UP0, `(.L_x_42) ;  /* 0x0000000100507547 */ /* 0x000fea000b800000 */
[----:B------:R-:W0:Y:S01]  /*0350*/  I2F.U32.RP R0, UR8 ;  /* 0x0000000800007d06 */ /* 0x000e220008209000 */
[----:B------:R-:W-:Y:S01]  /*0360*/  IADD3 R11, PT, PT, RZ, -UR8, RZ ;  /* 0x80000008ff0b7c10 */ /* 0x000fe2000fffe0ff */
[----:B------:R-:W-:Y:S01]  /*0370*/  HFMA2 R13, -RZ, RZ, 0, 0 ;  /* 0x00000000ff0d7431 */ /* 0x000fe200000001ff */
        /* <DEDUP_REMOVED lines=11> */
[----:B------:R-:W-:Y:S01]  /*0430*/  @P0 VIADD R3, R3, -UR8 ;  /* 0x8000000803030c36 */ /* 0x000fe20008000000 */
[----:B------:R-:W-:-:S04]  /*0440*/  @P0 IADD3 R12, PT, PT, R12, 0x1, RZ ;  /* 0x000000010c0c0810 */ /* 0x000fc80007ffe0ff */
[----:B------:R-:W-:-:S13]  /*0450*/  ISETP.GE.U32.AND P1, PT, R3, UR8, PT ;  /* 0x0000000803007c0c */ /* 0x000fda000bf26070 */
[----:B------:R-:W-:Y:S01]  /*0460*/  @P1 VIADD R12, R12, 0x1 ;  /* 0x000000010c0c1836 */ /* 0x000fe20000000000 */
[----:B------:R-:W-:Y:S01]  /*0470*/  @!P2 LOP3.LUT R12, RZ, UR8, RZ, 0x33, !PT ;  /* 0x00000008ff0cac12 */ /* 0x000fe2000f8e33ff */
[----:B------:R-:W-:Y:S06]  /*0480*/  BRA `(.L_x_43) ;  /* 0x0000000000107947 */ /* 0x000fec0003800000 */
.L_x_42:
[----:B------:R-:W-:Y:S01]  /*0490*/  IMAD.MOV.U32 R10, RZ, RZ, R6 ;  /* 0x000000ffff0a7224 */ /* 0x000fe200078e0006 */
[----:B------:R-:W-:Y:S01]  /*04a0*/  MOV R0, 0x4d0 ;  /* 0x000004d000007802 */ /* 0x000fe20000000f00 */
[----:B------:R-:W-:-:S06]  /*04b0*/  UMOV UR6, UR8 ;  /* 0x0000000800067c82 */ /* 0x000fcc0008000000 */
[----:B------:R-:W-:Y:S05]  /*04c0*/  CALL.REL.NOINC `($__internal_4_$__cuda_sm20_div_u64) ;  /* 0x0000001000387944 */ /* 0x000fea0003c00000 */
.L_x_43:
[----:B------:R-:W0:Y:S02]  /*04d0*/  LDCU UR6, c[0x0][0x3ac] ;  /* 0x00007580ff0677ac */ /* 0x000e240008000800 */
[----:B0-----:R-:W-:-:S04]  /*04e0*/  USHF.R.S32.HI UR8, URZ, 0x1f, UR6 ;  /* 0x0000001fff087899 */ /* 0x001fc80008011406 */
[----:B------:R-:W-:-:S09]  /*04f0*/  UISETP.NE.U32.AND UP0, UPT, UR8, URZ, UPT ;  /* 0x000000ff0800728c */ /* 0x000fd2000bf05070 */
[----:B------:R-:W-:Y:S05]  /*0500*/  BRA.U UP0, `(.L_x_44) ;  /* 0x0000000100507547 */ /* 0x000fea000b800000 */
[----:B------:R-:W0:Y:S01]  /*0510*/  I2F.U32.RP R0, UR6 ;  /* 0x0000000600007d06 */ /* 0x000e220008209000 */
[----:B------:R-:W-:-:S07]  /*0520*/  ISETP.NE.U32.AND P1, PT, RZ, UR6, PT ;  /* 0x00000006ff007c0c */ /* 0x000fce000bf25070 */
        /* <DEDUP_REMOVED lines=9> */
[----:B------:R-:W-:Y:S02]  /*05c0*/  IMAD R12, R3, UR6, R12 ;  /* 0x00000006030c7c24 */ /* 0x000fe4000f8e020c */
[----:B------:R-:W-:-:S03]  /*05d0*/  IMAD.MOV.U32 R3, RZ, RZ, RZ ;  /* 0x000000ffff037224 */ /* 0x000fc600078e00ff */
[----:B------:R-:W-:-:S13]  /*05e0*/  ISETP.GE.U32.AND P0, PT, R12, UR6, PT ;  /* 0x000000060c007c0c */ /* 0x000fda000bf06070 */
[----:B------:R-:W-:-:S04]  /*05f0*/  @P0 IADD3 R12, PT, PT, R12, -UR6, RZ ;  /* 0x800000060c0c0c10 */ /* 0x000fc8000fffe0ff */
[----:B------:R-:W-:-:S13]  /*0600*/  ISETP.GE.U32.AND P0, PT, R12, UR6, PT ;  /* 0x000000060c007c0c */ /* 0x000fda000bf06070 */
[----:B------:R-:W-:Y:S01]  /*0610*/  @P0 VIADD R12, R12, -UR6 ;  /* 0x800000060c0c0c36 */ /* 0x000fe20008000000 */
[----:B------:R-:W-:-:S04]  /*0620*/  @!P1 LOP3.LUT R12, RZ, UR6, RZ, 0x33, !PT ;  /* 0x00000006ff0c9c12 */ /* 0x000fc8000f8e33ff */
[----:B------:R-:W-:Y:S01]  /*0630*/  MOV R2, R12 ;  /* 0x0000000c00027202 */ /* 0x000fe20000000f00 */
[----:B------:R-:W-:Y:S06]  /*0640*/  BRA `(.L_x_45) ;  /* 0x00000000001c7947 */ /* 0x000fec0003800000 */
.L_x_44:
[----:B------:R-:W-:Y:S01]  /*0650*/  MOV R0, R12 ;  /* 0x0000000c00007202 */ /* 0x000fe20000000f00 */
[----:B------:R-:W0:Y:S01]  /*0660*/  LDCU UR6, c[0x0][0x3ac] ;  /* 0x00007580ff0677ac */ /* 0x000e220008000800 */
[----:B------:R-:W-:Y:S01]  /*0670*/  MOV R12, 0x6a0 ;  /* 0x000006a0000c7802 */ /* 0x000fe20000000f00 */
[----:B------:R-:W-:-:S06]  /*0680*/  UMOV UR7, UR8 ;  /* 0x0000000800077c82 */ /* 0x000fcc0008000000 */
[----:B0-----:R-:W-:Y:S05]  /*0690*/  CALL.REL.NOINC `($__internal_5_$__cuda_sm20_rem_u64) ;  /* 0x0000001000d47944 */ /* 0x001fea0003c00000 */
[----:B------:R-:W-:Y:S01]  /*06a0*/  IMAD.MOV.U32 R2, RZ, RZ, R0 ;  /* 0x000000ffff027224 */ /* 0x000fe200078e0000 */
[----:B------:R-:W-:-:S07]  /*06b0*/  MOV R3, R11 ;  /* 0x0000000b00037202 */ /* 0x000fce0000000f00 */
.L_x_45:
        /* <DEDUP_REMOVED lines=13> */
[----:B------:R-:W-:-:S04]  /*0790*/  IMAD.HI.U32 R11, R11, R13, R10 ;  /* 0x0000000d0b0b7227 */ /* 0x000fc800078e000a */
[----:B------:R-:W-:Y:S02]  /*07a0*/  HFMA2 R13, -RZ, RZ, 0, 0 ;  /* 0x00000000ff0d7431 */ /* 0x000fe400000001ff */
        /* <DEDUP_REMOVED lines=8> */
[----:B------:R-:W-:-:S04]  /*0830*/  @!P2 LOP3.LUT R12, RZ, UR6, RZ, 0x33, !PT ;  /* 0x00000006ff0cac12 */ /* 0x000fc8000f8e33ff */
[----:B------:R-:W-:-:S05]  /*0840*/  IADD3 R11, PT, PT, -R12, RZ, RZ ;  /* 0x000000ff0c0b7210 */ /* 0x000fca0007ffe1ff */
[----:B------:R-:W-:Y:S01]  /*0850*/  IMAD R14, R11, UR6, R6 ;  /* 0x000000060b0e7c24 */ /* 0x000fe2000f8e0206 */
[----:B------:R-:W-:Y:S06]  /*0860*/  BRA `(.L_x_47) ;  /* 0x0000000000387947 */ /* 0x000fec0003800000 */
.L_x_46:
[----:B------:R-:W-:Y:S01]  /*0870*/  IMAD.MOV.U32 R10, RZ, RZ, R6 ;  /* 0x000000ffff0a7224 */ /* 0x000fe200078e0006 */
[----:B------:R-:W-:Y:S01]  /*0880*/  MOV R0, 0x8c0 ;  /* 0x000008c000007802 */ /* 0x000fe20000000f00 */
[----:B------:R-:W0:Y:S01]  /*0890*/  LDCU UR6, c[0x0][0x3a8] ;  /* 0x00007500ff0677ac */ /* 0x000e220008000800 */
[----:B------:R-:W-:-:S05]  /*08a0*/  UMOV UR7, UR10 ;  /* 0x0000000a00077c82 */ /* 0x000fca0008000000 */
[----:B0-----:R-:W-:Y:S05]  /*08b0*/  CALL.REL.NOINC `($__internal_4_$__cuda_sm20_div_u64) ;  /* 0x0000000c003c7944 */ /* 0x001fea0003c00000 */
[----:B------:R-:W0:Y:S01]  /*08c0*/  LDCU UR4, c[0x0][0x3a8] ;  /* 0x00007500ff0477ac */ /* 0x000e220008000800 */
[----:B------:R-:W-:Y:S01]  /*08d0*/  IADD3 R11, P0, PT, RZ, -R12, RZ ;  /* 0x8000000cff0b7210 */ /* 0x000fe20007f1e0ff */
[----:B------:R-:W-:Y:S02]  /*08e0*/  HFMA2 R15, -RZ, RZ, 0, 0 ;  /* 0x00000000ff0f7431 */ /* 0x000fe400000001ff */
[----:B------:R-:W-:Y:S01]  /*08f0*/  IMAD.MOV.U32 R14, RZ, RZ, R6 ;  /* 0x000000ffff0e7224 */ /* 0x000fe200078e0006 */
[----:B------:R-:W-:-:S05]  /*0900*/  IADD3.X R0, PT, PT, RZ, ~R13, RZ, P0, !PT ;  /* 0x8000000dff007210 */ /* 0x000fca00007fe4ff */
[----:B0-----:R-:W-:Y:S02]  /*0910*/  IMAD R0, R0, UR4, RZ ;  /* 0x0000000400007c24 */ /* 0x001fe4000f8e02ff */
[----:B------:R-:W-:-:S04]  /*0920*/  IMAD.WIDE.U32 R14, R11, UR4, R14 ;  /* 0x000000040b0e7c25 */ /* 0x000fc8000f8e000e */
[----:B------:R-:W-:-:S04]  /*0930*/  IMAD R11, R11, UR10, R0 ;  /* 0x0000000a0b0b7c24 */ /* 0x000fc8000f8e0200 */
[----:B------:R-:W-:-:S07]  /*0940*/  IMAD.IADD R15, R15, 0x1, R11 ;  /* 0x000000010f0f7824 */ /* 0x000fce00078e020b */
.L_x_47:
[----:B------:R-:W-:-:S04]  /*0950*/  USHF.R.S32.HI UR7, URZ, 0x1f, UR5 ;  /* 0x0000001fff077899 */ /* 0x000fc80008011405 */
[----:B------:R-:W-:-:S09]  /*0960*/  UISETP.NE.U32.AND UP0, UPT, UR7, URZ, UPT ;  /* 0x000000ff0700728c */ /* 0x000fd2000bf05070 */
[----:B------:R-:W-:Y:S05]  /*0970*/  BRA.U UP0, `(.L_x_48) ;  /* 0x00000001004c7547 */ /* 0x000fea000b800000 */
[----:B------:R-:W0:Y:S01]  /*0980*/  I2F.U32.RP R0, UR5 ;  /* 0x0000000500007d06 */ /* 0x000e220008209000 */
[----:B------:R-:W-:Y:S01]  /*0990*/  IMAD R13, RZ, RZ, -UR5 ;  /* 0x80000005ff0d7e24 */ /* 0x000fe2000f8e02ff */
[----:B------:R-:W-:-:S06]  /*09a0*/  ISETP.NE.U32.AND P1, PT, RZ, UR5, PT ;  /* 0x00000005ff007c0c */ /* 0x000fcc000bf25070 */
[----:B0-----:R-:W0:Y:S02]  /*09b0*/  MUFU.RCP R0, R0 ;  /* 0x0000000000007308 */ /* 0x001e240000001000 */
[----:B0-----:R-:W-:-:S06]  /*09c0*/  IADD3 R10, PT, PT, R0, 0xffffffe, RZ ;  /* 0x0ffffffe000a7810 */ /* 0x001fcc0007ffe0ff */
[----:B------:R0:W1:Y:S02]  /*09d0*/  F2I.FTZ.U32.TRUNC.NTZ R11, R10 ;  /* 0x0000000a000b7305 */ /* 0x000064000021f000 */
[----:B0-----:R-:W-:Y:S01]  /*09e0*/  MOV R10, RZ ;  /* 0x000000ff000a7202 */ /* 0x001fe20000000f00 */
[----:B-1----:R-:W-:-:S04]  /*09f0*/  IMAD R13, R13, R11, RZ ;  /* 0x0000000b0d0d7224 */ /* 0x002fc800078e02ff */
[----:B------:R-:W-:-:S04]  /*0a00*/  IMAD.HI.U32 R11, R11, R13, R10 ;  /* 0x0000000d0b0b7227 */ /* 0x000fc800078e000a */
[----:B------:R-:W-:Y:S02]  /*0a10*/  HFMA2 R13, -RZ, RZ, 0, 0 ;  /* 0x00000000ff0d7431 */ /* 0x000fe400000001ff */
        /* <DEDUP_REMOVED lines=9> */
.L_x_48:
[----:B------:R-:W-:Y:S01]  /*0ab0*/  IMAD.MOV.U32 R0, RZ, RZ, R12 ;  /* 0x000000ffff007224 */ /* 0x000fe200078e000c */
[----:B------:R-:W-:Y:S01]  /*0ac0*/  MOV R12, 0xaf0 ;  /* 0x00000af0000c7802 */ /* 0x000fe20000000f00 */
[----:B------:R-:W-:-:S06]  /*0ad0*/  UMOV UR6, UR5 ;  /* 0x0000000500067c82 */ /* 0x000fcc0008000000 */
[----:B------:R-:W-:Y:S05]  /*0ae0*/  CALL.REL.NOINC `($__internal_5_$__cuda_sm20_rem_u64) ;  /* 0x0000000c00c07944 */ /* 0x000fea0003c00000 */
[----:B------:R-:W-:Y:S01]  /*0af0*/  MOV R12, R0 ;  /* 0x00000000000c7202 */ /* 0x000fe20000000f00 */
[----:B------:R-:W-:-:S07]  /*0b00*/  IMAD.MOV.U32 R13, RZ, RZ, R11 ;  /* 0x000000ffff0d7224 */ /* 0x000fce00078e000b */
.L_x_49:
        /* <DEDUP_REMOVED lines=12> */
[----:B------:R-:W-:-:S04]  /*0bd0*/  IMAD.WIDE.U32 R14, R4, UR14, R14 ;  /* 0x0000000e040e7c25 */ /* 0x000fc8000f8e000e */
[C---:B------:R-:W-:Y:S01]  /*0be0*/  IMAD R7, R11.reuse, UR4, RZ ;  /* 0x000000040b077c24 */ /* 0x040fe2000f8e02ff */
[----:B------:R-:W-:Y:S01]  /*0bf0*/  USHF.R.S32.HI UR4, URZ, 0x1f, UR13 ;  /* 0x0000001fff047899 */ /* 0x000fe2000801140d */
[----:B------:R-:W-:-:S03]  /*0c00*/  IADD3 R11, PT, PT, -R11, RZ, RZ ;  /* 0x000000ff0b0b7210 */ /* 0x000fc60007ffe1ff */
[----:B------:R-:W-:Y:S01]  /*0c10*/  IADD3 R0, PT, PT, R17, R7, RZ ;  /* 0x0000000711007210 */ /* 0x000fe20007ffe0ff */
[----:B------:R-:W-:-:S04]  /*0c20*/  IMAD.WIDE.U32 R6, R16, UR13, RZ ;  /* 0x0000000d10067c25 */ /* 0x000fc8000f8e00ff */
[----:B------:R-:W-:Y:S02]  /*0c30*/  IMAD R17, R0, UR13, RZ ;  /* 0x0000000d00117c24 */ /* 0x000fe4000f8e02ff */
[----:B------:R-:W-:-:S04]  /*0c40*/  IMAD.WIDE.U32 R18, R6, UR15, RZ ;  /* 0x0000000f06127c25 */ /* 0x000fc8000f8e00ff */
[----:B------:R-:W-:Y:S01]  /*0c50*/  IMAD R17, R16, UR4, R17 ;  /* 0x0000000410117c24 */ /* 0x000fe2000f8e0211 */
[----:B------:R-:W0:Y:S03]  /*0c60*/  LDCU.64 UR4, c[0x0][0x3b0] ;  /* 0x00007600ff0477ac */ /* 0x000e260008000a00 */
[----:B------:R-:W-:Y:S02]  /*0c70*/  IMAD.IADD R0, R7, 0x1, R17 ;  /* 0x0000000107007824 */ /* 0x000fe400078e0211 */
[----:B------:R-:W-:Y:S02]  /*0c80*/  IMAD R17, R5, UR14, RZ ;  /* 0x0000000e05117c24 */ /* 0x000fe4000f8e02ff */
[----:B------:R-:W-:-:S04]  /*0c90*/  IMAD R7, R0, UR15, RZ ;  /* 0x0000000f00077c24 */ /* 0x000fc8000f8e02ff */
[----:B------:R-:W-:Y:S01]  /*0ca0*/  IMAD R7, R6, UR8, R7 ;  /* 0x0000000806077c24 */ /* 0x000fe2000f8e0207 */
[----:B------:R-:W2:Y:S04]  /*0cb0*/  LDCU.64 UR8, c[0x0][0x358] ;  /* 0x00006b00ff0877ac */ /* 0x000ea80008000a00 */
[----:B------:R-:W-:Y:S01]  /*0cc0*/  IADD3 R7, PT, PT, R19, R7, RZ ;  /* 0x0000000713077210 */ /* 0x000fe20007ffe0ff */
[----:B------:R-:W-:Y:S01]  /*0cd0*/  IMAD R19, R4, UR10, R17 ;  /* 0x0000000a04137c24 */ /* 0x000fe2000f8e0211 */
[----:B0-----:R-:W-:Y:S01]  /*0ce0*/  UIMAD.WIDE UR4, UR5, UR4, URZ ;  /* 0x00000004050472a5 */ /* 0x001fe2000f8e02ff */
[----:B------:R-:W-:-:S04]  /*0cf0*/  IMAD.WIDE.U32 R16, R18, R4, RZ ;  /* 0x0000000412107225 */ /* 0x000fc800078e00ff */
[----:B------:R-:W-:Y:S02]  /*0d00*/  IMAD R7, R7, R4, RZ ;  /* 0x0000000407077224 */ /* 0x000fe400078e02ff */
[----:B------:R-:W-:Y:S02]  /*0d10*/  IMAD.IADD R0, R15, 0x1, R19 ;  /* 0x000000010f007824 */ /* 0x000fe400078e0213 */
[----:B------:R-:W-:Y:S02]  /*0d20*/  IMAD R5, R5, R18, R7 ;  /* 0x0000001205057224 */ /* 0x000fe400078e0207 */
[----:B------:R-:W-:Y:S01]  /*0d30*/  IMAD R15, R14, UR5, RZ ;  /* 0x000000050e0f7c24 */ /* 0x000fe2000f8e02ff */
[----:B------:R-:W-:Y:S01]  /*0d40*/  UIMAD UR5, UR13, UR15, URZ ;  /* 0x0000000f0d0572a4 */ /* 0x000fe2000f8e02ff */
[----:B------:R-:W-:Y:S01]  /*0d50*/  IMAD R7, R2, UR7, RZ ;  /* 0x0000000702077c24 */ /* 0x000fe2000f8e02ff */
[----:B------:R-:W-:Y:S01]  /*0d60*/  IADD3 R5, PT, PT, R17, R5, RZ ;  /* 0x0000000511057210 */ /* 0x000fe20007ffe0ff */
[----:B------:R-:W-:Y:S01]  /*0d70*/  IMAD.MOV.U32 R4, RZ, RZ, R16 ;  /* 0x000000ffff047224 */ /* 0x000fe200078e0010 */
[----:B------:R-:W-:Y:S01]  /*0d80*/  UIMAD UR5, UR5, UR12, URZ ;  /* 0x0000000c050572a4 */ /* 0x000fe2000f8e02ff */
[----:B------:R-:W-:-:S02]  /*0d90*/  IMAD R17, R0, UR4, R15 ;  /* 0x0000000400117c24 */ /* 0x000fc4000f8e020f */
[----:B------:R-:W-:Y:S02]  /*0da0*/  IMAD R15, R3, UR6, R7 ;  /* 0x00000006030f7c24 */ /* 0x000fe4000f8e0207 */
[----:B------:R-:W-:Y:S01]  /*0db0*/  IMAD.WIDE.U32 R2, R2, UR6, R4 ;  /* 0x0000000602027c25 */ /* 0x000fe2000f8e0004 */
[----:B------:R-:W0:Y:S03]  /*0dc0*/  LDCU.64 UR6, c[0x0][0x388] ;  /* 0x00007100ff0677ac */ /* 0x000e260008000a00 */
[----:B------:R-:W-:Y:S01]  /*0dd0*/  IMAD R5, R5, UR14, RZ ;  /* 0x0000000e05057c24 */ /* 0x000fe2000f8e02ff */
[----:B------:R-:W-:Y:S01]  /*0de0*/  IADD3 R0, P0, PT, R12, R2, RZ ;  /* 0x000000020c007210 */ /* 0x000fe20007f1e0ff */
[----:B------:R-:W-:-:S03]  /*0df0*/  IMAD.WIDE.U32 R6, R16, UR14, R8 ;  /* 0x0000000e10067c25 */ /* 0x000fc6000f8e0008 */
[----:B------:R-:W-:Y:S01]  /*0e00*/  IADD3.X R10, PT, PT, R13, R3, R15, P0, !PT ;  /* 0x000000030d0a7210 */ /* 0x000fe200007fe40f */
[----:B------:R-:W-:Y:S02]  /*0e10*/  IMAD R9, R16, UR10, R5 ;  /* 0x0000000a10097c24 */ /* 0x000fe4000f8e0205 */
[----:B------:R-:W-:Y:S02]  /*0e20*/  HFMA2 R15, -RZ, RZ, 0, 0 ;  /* 0x00000000ff0f7431 */ /* 0x000fe400000001ff */
[----:B------:R-:W-:Y:S01]  /*0e30*/  IMAD.WIDE.U32 R4, R14, UR4, RZ ;  /* 0x000000040e047c25 */ /* 0x000fe2000f8e00ff */
[----:B------:R-:W-:-:S03]  /*0e40*/  IADD3 R14, PT, PT, R7, R9, RZ ;  /* 0x00000009070e7210 */ /* 0x000fc60007ffe0ff */
[----:B------:R-:W-:Y:S02]  /*0e50*/  IMAD.MOV.U32 R13, RZ, RZ, RZ ;  /* 0x000000ffff0d7224 */ /* 0x000fe400078e00ff */
[----:B012---:R-:W-:-:S07]  /*0e60*/  IMAD.IADD R12, R5, 0x1, R17 ;  /* 0x00000001050c7824 */ /* 0x007fce00078e0211 */
.L_x_60:
[----:B0-----:R-:W0:Y:S01]  /*0e70*/  LDC.64 R2, c[0x0][0x380] ;  /* 0x0000e000ff027b82 */ /* 0x001e220000000a00 */
[----:B-123--:R-:W-:-:S04]  /*0e80*/  IADD3 R9, P0, PT, R13, R0, RZ ;  /* 0x000000000d097210 */ /* 0x00efc80007f1e0ff */
[----:B------:R-:W-:-:S05]  /*0e90*/  LEA.HI.X.SX32 R8, R13, R10, 0x1, P0 ;  /* 0x0000000a0d087211 */ /* 0x000fca00000f0eff */
[----:B------:R-:W-:Y:S02]  /*0ea0*/  IMAD R25, R8, 0xc, RZ ;  /* 0x0000000c08197824 */ /* 0x000fe400078e02ff */
[----:B0-----:R-:W-:-:S04]  /*0eb0*/  IMAD.WIDE.U32 R2, R9, 0xc, R2 ;  /* 0x0000000c09027825 */ /* 0x001fc800078e0002 */
[----:B------:R-:W-:Y:S01]  /*0ec0*/  IMAD.IADD R25, R3, 0x1, R25 ;  /* 0x0000000103197824 */ /* 0x000fe200078e0219 */
[----:B------:R-:W-:-:S05]  /*0ed0*/  MOV R24, R2 ;  /* 0x0000000200187202 */ /* 0x000fca0000000f00 */
[----:B------:R-:W2:Y:S01]  /*0ee0*/  LDG.E R2, desc[UR8][R24.64+0x8] ;  /* 0x0000080818027981 */ /* 0x000ea2000c1e1900 */
[----:B------:R-:W-:Y:S01]  /*0ef0*/  VIADD R11, R11, 0x1 ;  /* 0x000000010b0b7836 */ /* 0x000fe20000000000 */
[----:B------:R-:W-:Y:S04]  /*0f00*/  BSSY.RECONVERGENT B0, `(.L_x_50) ;  /* 0x0000065000007945 */ /* 0x000fe80003800200 */
[----:B------:R-:W-:Y:S02]  /*0f10*/  ISETP.NE.AND P5, PT, R11, RZ, PT ;  /* 0x000000ff0b00720c */ /* 0x000fe40003fa5270 */
[----:B--2---:R-:W-:-:S04]  /*0f20*/  FSETP.GEU.AND P0, PT, R2, 1, PT ;  /* 0x3f8000000200780b */ /* 0x004fc80003f0e000 */
[----:B------:R-:W-:-:S13]  /*0f30*/  FSETP.LTU.OR P0, PT, R2, RZ, P0 ;  /* 0x000000ff0200720b */ /* 0x000fda0000709400 */
[----:B-----5:R-:W-:Y:S05]  /*0f40*/  @P0 BRA `(.L_x_51) ;  /* 0x0000000400800947 */ /* 0x020fea0003800000 */
[----:B------:R-:W2:Y:S04]  /*0f50*/  LDG.E R8, desc[UR8][R24.64] ;  /* 0x0000000818087981 */ /* 0x000ea8000c1e1900 */
[----:B------:R-:W3:Y:S01]  /*0f60*/  LDG.E R21, desc[UR8][R24.64+0x4] ;  /* 0x0000040818157981 */ /* 0x000ee2000c1e1900 */
[----:B------:R-:W-:-:S04]  /*0f70*/  IADD3 R2, P0, PT, R15, R6, RZ ;  /* 0x000000060f027210 */ /* 0x000fc80007f1e0ff */
[----:B------:R-:W-:Y:S02]  /*0f80*/  LEA.HI.X.SX32 R3, R15, R14, 0x1, P0 ;  /* 0x0000000e0f037211 */ /* 0x000fe400000f0eff */
[----:B------:R-:W-:-:S04]  /*0f90*/  LEA R16, P0, R2, UR6, 0x2 ;  /* 0x0000000602107c11 */ /* 0x000fc8000f8010ff */
[----:B------:R-:W-:Y:S02]  /*0fa0*/  LEA.HI.X R17, R2, UR7, R3, 0x2, P0 ;  /* 0x0000000702117c11 */ /* 0x000fe400080f1403 */
[----:B------:R-:W0:Y:S01]  /*0fb0*/  LDC.64 R2, c[0x0][0x3b0] ;  /* 0x0000ec00ff027b82 */ /* 0x000e220000000a00 */
[----:B------:R-:W-:Y:S02]  /*0fc0*/  BSSY.RECONVERGENT B1, `(.L_x_52) ;  /* 0x0000024000017945 */ /* 0x000fe40003800200 */
[----:B------:R1:W5:Y:S01]  /*0fd0*/  LDG.E R16, desc[UR8][R16.64] ;  /* 0x0000000810107981 */ /* 0x000362000c1e1900 */
[----:B--2---:R-:W0:Y:S08]  /*0fe0*/  F2I.FLOOR.NTZ R23, R8 ;  /* 0x0000000800177305 */ /* 0x004e300000207100 */
[----:B---3--:R-:W2:Y:S01]  /*0ff0*/  F2I.FLOOR.NTZ R20, R21 ;  /* 0x0000001500147305 */ /* 0x008ea20000207100 */
[----:B0-----:R-:W-:-:S02]  /*1000*/  ISETP.GE.AND P1, PT, R23, R3, PT ;  /* 0x000000031700720c */ /* 0x001fc40003f26270 */
[C---:B------:R-:W-:Y:S02]  /*1010*/  IADD3 R19, PT, PT, R23.reuse, 0x1, RZ ;  /* 0x0000000117137810 */ /* 0x040fe40007ffe0ff */
[----:B------:R-:W-:Y:S02]  /*1020*/  ISETP.GT.AND P1, PT, R23, -0x1, !P1 ;  /* 0xffffffff1700780c */ /* 0x000fe40004f24270 */
[----:B------:R-:W-:Y:S02]  /*1030*/  ISETP.GE.AND P2, PT, R19, R3, PT ;  /* 0x000000031300720c */ /* 0x000fe40003f46270 */
[C---:B--2---:R-:W-:Y:S01]  /*1040*/  ISETP.GE.AND P3, PT, R20.reuse, R2, PT ;  /* 0x000000021400720c */ /* 0x044fe20003f66270 */
[C---:B------:R-:W-:Y:S01]  /*1050*/  VIADD R18, R20.reuse, 0x1 ;  /* 0x0000000114127836 */ /* 0x040fe20000000000 */
[C---:B------:R-:W-:Y:S02]  /*1060*/  ISETP.LT.OR P0, PT, R20.reuse, -0x1, !P1 ;  /* 0xffffffff1400780c */ /* 0x040fe40004f01670 */
[----:B------:R-:W-:-:S02]  /*1070*/  ISETP.GT.AND P3, PT, R20, -0x1, !P3 ;  /* 0xffffffff1400780c */ /* 0x000fc40005f64270 */
[----:B------:R-:W-:Y:S02]  /*1080*/  ISETP.GT.AND P2, PT, R23, -0x2, !P2 ;  /* 0xfffffffe1700780c */ /* 0x000fe40005744270 */
[----:B------:R-:W-:Y:S02]  /*1090*/  PLOP3.LUT P1, PT, P1, P3, PT, 0x80, 0x8 ;  /* 0x000000000008781c */ /* 0x000fe40000f27070 */
[----:B------:R-:W-:Y:S02]  /*10a0*/  ISETP.LT.OR P4, PT, R20, -0x1, !P2 ;  /* 0xffffffff1400780c */ /* 0x000fe40005781670 */
[CC--:B------:R-:W-:Y:S02]  /*10b0*/  ISETP.GE.OR P0, PT, R18.reuse, R2.reuse, P0 ;  /* 0x000000021200720c */ /* 0x0c0fe40000706670 */
[----:B------:R-:W-:Y:S02]  /*10c0*/  ISETP.GE.OR P4, PT, R18, R2, P4 ;  /* 0x000000021200720c */ /* 0x000fe40002786670 */
[----:B------:R-:W-:-:S02]  /*10d0*/  I2FP.F32.S32 R22, R20 ;  /* 0x0000001400167245 */ /* 0x000fc40000201400 */
[----:B------:R-:W-:Y:S02]  /*10e0*/  I2FP.F32.S32 R2, R18 ;  /* 0x0000001200027245 */ /* 0x000fe40000201400 */
[----:B------:R-:W-:Y:S01]  /*10f0*/  I2FP.F32.S32 R25, R23 ;  /* 0x0000001700197245 */ /* 0x000fe20000201400 */
[C---:B-1----:R-:W-:Y:S01]  /*1100*/  FADD R17, R21.reuse, -R22 ;  /* 0x8000001615117221 */ /* 0x042fe20000000000 */
[----:B------:R-:W-:Y:S01]  /*1110*/  I2FP.F32.S32 R9, R19 ;  /* 0x0000001300097245 */ /* 0x000fe20000201400 */
[----:B------:R-:W-:Y:S01]  /*1120*/  FADD R21, -R21, R2 ;  /* 0x0000000215157221 */ /* 0x000fe20000000100 */
[----:B------:R-:W-:Y:S01]  /*1130*/  PLOP3.LUT P2, PT, P2, P3, PT, 0x80, 0x8 ;  /* 0x000000000008781c */ /* 0x000fe20001747070 */
[C---:B------:R-:W-:Y:S02]  /*1140*/  FADD R2, R8.reuse, -R25 ;  /* 0x8000001908027221 */ /* 0x040fe40000000000 */
[----:B------:R-:W-:Y:S01]  /*1150*/  FADD R22, -R8, R9 ;  /* 0x0000000908167221 */ /* 0x000fe20000000100 */
[----:B------:R-:W-:Y:S09]  /*1160*/  @!P1 BRA `(.L_x_53) ;  /* 0x0000000000249947 */ /* 0x000ff20003800000 */
[----:B------:R-:W-:Y:S02]  /*1170*/  IMAD R8, R20, R3, RZ ;  /* 0x0000000314087224 */ /* 0x000fe400078e02ff */
[----:B------:R-:W-:-:S03]  /*1180*/  FMUL R25, R22, R21 ;  /* 0x0000001516197220 */ /* 0x000fc60000400000 */
[--C-:B------:R-:W-:Y:S01]  /*1190*/  SHF.R.S32.HI R9, RZ, 0x1f, R8.reuse ;  /* 0x0000001fff097819 */ /* 0x100fe20000011408 */
[----:B-----5:R-:W-:Y:S01]  /*11a0*/  FMUL R25, R16, R25 ;  /* 0x0000001910197220 */ /* 0x020fe20000400000 */
[----:B------:R-:W-:-:S04]  /*11b0*/  IADD3 R24, P1, P3, R23, R4, R8 ;  /* 0x0000000417187210 */ /* 0x000fc80007b3e008 */
[----:B------:R-:W-:Y:S02]  /*11c0*/  IADD3.X R9, PT, PT, RZ, R12, R9, P1, P3 ;  /* 0x0000000cff097210 */ /* 0x000fe40000fe6409 */
[----:B------:R-:W-:-:S04]  /*11d0*/  LEA R8, P1, R24, UR16, 0x2 ;  /* 0x0000001018087c11 */ /* 0x000fc8000f8210ff */
[----:B------:R-:W-:-:S05]  /*11e0*/  LEA.HI.X R9, R24, UR17, R9, 0x2, P1 ;  /* 0x0000001118097c11 */ /* 0x000fca00088f1409 */
[----:B------:R0:W5:Y:S04]  /*11f0*/  ATOMG.E.ADD.F32.FTZ.RN.STRONG.GPU PT, RZ, desc[UR8][R8.64], R25 ;  /* 0x8000001908ff79a3 */ /* 0x000168000c1ef308 */
.L_x_53:
[----:B------:R-:W-:Y:S05]  /*1200*/  BSYNC.RECONVERGENT B1 ;  /* 0x0000000000017941 */ /* 0x000fea0003800200 */
.L_x_52:
[----:B------:R-:W-:Y:S06]  /*1210*/  MEMBAR.SC.GPU ;  /* 0x0000000000007992 */ /* 0x000fec0000002000 */
[----:B------:R-:W-:-:S00]  /*1220*/  ERRBAR ;  /* 0x00000000000079ab */ /* 0x000fc00000000000 */
[----:B------:R-:W-:Y:S06]  /*1230*/  CGAERRBAR ;  /* 0x00000000000075ab */ /* 0x000fec0000000000 */
[----:B------:R-:W-:Y:S01]  /*1240*/  CCTL.IVALL ;  /* 0x00000000ff00798f */ /* 0x000fe20002000000 */
[----:B------:R-:W-:Y:S04]  /*1250*/  BSSY.RECONVERGENT B1, `(.L_x_54) ;  /* 0x000000b000017945 */ /* 0x000fe80003800200 */
[----:B------:R-:W-:Y:S05]  /*1260*/  @P0 BRA `(.L_x_55) ;  /* 0x0000000000240947 */ /* 0x000fea0003800000 */
[----:B0-----:R-:W-:-:S05]  /*1270*/  IMAD R8, R18, R3, RZ ;  /* 0x0000000312087224 */ /* 0x001fca00078e02ff */
[----:B------:R-:W-:Y:S01]  /*1280*/  IADD3 R24, P0, P1, R8, R4, R23 ;  /* 0x0000000408187210 */ /* 0x000fe2000791e017 */
[----:B------:R-:W-:Y:S01]  /*1290*/  FMUL R23, R22, R17 ;  /* 0x0000001116177220 */ /* 0x000fe20000400000 */
[----:B------:R-:W-:-:S03]  /*12a0*/  SHF.R.S32.HI R9, RZ, 0x1f, R8 ;  /* 0x0000001fff097819 */ /* 0x000fc60000011408 */
[----:B-----5:R-:W-:Y:S01]  /*12b0*/  FMUL R23, R16, R23 ;  /* 0x0000001710177220 */ /* 0x020fe20000400000 */
[----:B------:R-:W-:Y:S02]  /*12c0*/  IADD3.X R9, PT, PT, R9, R12, RZ, P0, P1 ;  /* 0x0000000c09097210 */ /* 0x000fe400007e24ff */
[----:B------:R-:W-:-:S04]  /*12d0*/  LEA R8, P0, R24, UR16, 0x2 ;  /* 0x0000001018087c11 */ /* 0x000fc8000f8010ff */
[----:B------:R-:W-:-:S05]  /*12e0*/  LEA.HI.X R9, R24, UR17, R9, 0x2, P0 ;  /* 0x0000001118097c11 */ /* 0x000fca00080f1409 */
[----:B------:R1:W5:Y:S04]  /*12f0*/  ATOMG.E.ADD.F32.FTZ.RN.STRONG.GPU PT, RZ, desc[UR8][R8.64], R23 ;  /* 0x8000001708ff79a3 */ /* 0x000368000c1ef308 */
.L_x_55:
[----:B------:R-:W-:Y:S05]  /*1300*/  BSYNC.RECONVERGENT B1 ;  /* 0x0000000000017941 */ /* 0x000fea0003800200 */
.L_x_54:
[----:B------:R-:W-:Y:S06]  /*1310*/  MEMBAR.SC.GPU ;  /* 0x0000000000007992 */ /* 0x000fec0000002000 */
[----:B------:R-:W-:-:S00]  /*1320*/  ERRBAR ;  /* 0x00000000000079ab */ /* 0x000fc00000000000 */
[----:B------:R-:W-:Y:S06]  /*1330*/  CGAERRBAR ;  /* 0x00000000000075ab */ /* 0x000fec0000000000 */
[----:B------:R-:W-:Y:S01]  /*1340*/  CCTL.IVALL ;  /* 0x00000000ff00798f */ /* 0x000fe20002000000 */
[----:B------:R-:W-:Y:S04]  /*1350*/  BSSY.RECONVERGENT B1, `(.L_x_56) ;  /* 0x000000b000017945 */ /* 0x000fe80003800200 */
[----:B------:R-:W-:Y:S05]  /*1360*/  @!P2 BRA `(.L_x_57) ;  /* 0x000000000024a947 */ /* 0x000fea0003800000 */
[----:B01----:R-:W-:Y:S02]  /*1370*/  IMAD R9, R20, R3, RZ ;  /* 0x0000000314097224 */ /* 0x003fe400078e02ff */
        /* <DEDUP_REMOVED lines=8> */
.L_x_57:
[----:B------:R-:W-:Y:S05]  /*1400*/  BSYNC.RECONVERGENT B1 ;  /* 0x0000000000017941 */ /* 0x000fea0003800200 */
.L_x_56:
[----:B------:R-:W-:Y:S06]  /*1410*/  MEMBAR.SC.GPU ;  /* 0x0000000000007992 */ /* 0x000fec0000002000 */
[----:B------:R-:W-:-:S00]  /*1420*/  ERRBAR ;  /* 0x00000000000079ab */ /* 0x000fc00000000000 */
[----:B------:R-:W-:Y:S06]  /*1430*/  CGAERRBAR ;  /* 0x00000000000075ab */ /* 0x000fec0000000000 */
[----:B------:R-:W-:Y:S01]  /*1440*/  CCTL.IVALL ;  /* 0x00000000ff00798f */ /* 0x000fe20002000000 */
[----:B------:R-:W-:Y:S04]  /*1450*/  BSSY.RECONVERGENT B1, `(.L_x_58) ;  /* 0x000000b000017945 */ /* 0x000fe80003800200 */
[----:B------:R-:W-:Y:S05]  /*1460*/  @P4 BRA `(.L_x_59) ;  /* 0x0000000000244947 */ /* 0x000fea0003800000 */
[----:B------:R-:W-:Y:S02]  /*1470*/  IMAD R3, R18, R3, RZ ;  /* 0x0000000312037224 */ /* 0x000fe400078e02ff */
[----:B------:R-:W-:-:S03]  /*1480*/  FMUL R17, R17, R2 ;  /* 0x0000000211117220 */ /* 0x000fc60000400000 */
[--C-:B------:R-:W-:Y:S01]  /*1490*/  IADD3 R19, P0, P1, R19, R4, R3.reuse ;  /* 0x0000000413137210 */ /* 0x100fe2000791e003 */
[----:B-----5:R-:W-:Y:S01]  /*14a0*/  FMUL R17, R16, R17 ;  /* 0x0000001110117220 */ /* 0x020fe20000400000 */
[----:B------:R-:W-:-:S04]  /*14b0*/  SHF.R.S32.HI R3, RZ, 0x1f, R3 ;  /* 0x0000001fff037819 */ /* 0x000fc80000011403 */
[----:B------:R-:W-:Y:S02]  /*14c0*/  IADD3.X R18, PT, PT, RZ, R12, R3, P0, P1 ;  /* 0x0000000cff127210 */ /* 0x000fe400007e2403 */
[----:B012---:R-:W-:-:S04]  /*14d0*/  LEA R8, P0, R19, UR16, 0x2 ;  /* 0x0000001013087c11 */ /* 0x007fc8000f8010ff */
[----:B------:R-:W-:-:S05]  /*14e0*/  LEA.HI.X R9, R19, UR17, R18, 0x2, P0 ;  /* 0x0000001113097c11 */ /* 0x000fca00080f1412 */
[----:B------:R3:W5:Y:S04]  /*14f0*/  ATOMG.E.ADD.F32.FTZ.RN.STRONG.GPU PT, RZ, desc[UR8][R8.64], R17 ;  /* 0x8000001108ff79a3 */ /* 0x000768000c1ef308 */
.L_x_59:
[----:B------:R-:W-:Y:S05]  /*1500*/  BSYNC.RECONVERGENT B1 ;  /* 0x0000000000017941 */ /* 0x000fea0003800200 */
.L_x_58:
[----:B------:R-:W-:Y:S06]  /*1510*/  MEMBAR.SC.GPU ;  /* 0x0000000000007992 */ /* 0x000fec0000002000 */
[----:B------:R-:W-:-:S00]  /*1520*/  ERRBAR ;  /* 0x00000000000079ab */ /* 0x000fc00000000000 */
[----:B------:R-:W-:Y:S06]  /*1530*/  CGAERRBAR ;  /* 0x00000000000075ab */ /* 0x000fec0000000000 */
[----:B------:R-:W-:Y:S01]  /*1540*/  CCTL.IVALL ;  /* 0x00000000ff00798f */ /* 0x000fe20002000000 */
.L_x_51:
[----:B------:R-:W-:Y:S05]  /*1550*/  BSYNC.RECONVERGENT B0 ;  /* 0x0000000000007941 */ /* 0x000fea0003800200 */
.L_x_50:
[----:B------:R-:W4:Y:S01]  /*1560*/  LDC R2, c[0x0][0x3a8] ;  /* 0x0000ea00ff027b82 */ /* 0x000f220000000800 */
[----:B------:R-:W-:Y:S01]  /*1570*/  IADD3 R13, PT, PT, R13, UR5, RZ ;  /* 0x000000050d0d7c10 */ /* 0x000fe2000fffe0ff */
[----:B----4-:R-:W-:Y:S01]  /*1580*/  IMAD R15, R2, UR5, R15 ;  /* 0x00000005020f7c24 */ /* 0x010fe2000f8e020f */
[----:B------:R-:W-:Y:S06]  /*1590*/  @P5 BRA `(.L_x_60) ;  /* 0xfffffff800345947 */ /* 0x000fec000383ffff */
[----:B------:R-:W-:Y:S05]  /*15a0*/  EXIT ;  /* 0x000000000000794d */ /* 0x000fea0003800000 */
        .weak           $__internal_4_$__cuda_sm20_div_u64
        .type           $__internal_4_$__cuda_sm20_div_u64,@function
        .size           $__internal_4_$__cuda_sm20_div_u64,($__internal_5_$__cuda_sm20_rem_u64 - $__internal_4_$__cuda_sm20_div_u64)
$__internal_4_$__cuda_sm20_div_u64:
        /* <DEDUP_REMOVED lines=40> */
[----:B------:R-:W-:Y:S01]  /*1830*/  IMAD.X R11, RZ, RZ, R11, P1 ;  /* 0x000000ffff0b7224 */ /* 0x000fe200008e060b */
[----:B------:R-:W-:Y:S01]  /*1840*/  IADD3 R16, P1, PT, -R12, R10, RZ ;  /* 0x0000000a0c107210 */ /* 0x000fe20007f3e1ff */
[C---:B------:R-:W-:Y:S01]  /*1850*/  IMAD R14, R15.reuse, UR7, R13 ;  /* 0x000000070f0e7c24 */ /* 0x040fe2000f8e020d */
[----:B------:R-:W-:Y:S02]  /*1860*/  IADD3 R10, P2, PT, R15, 0x1, RZ ;  /* 0x000000010f0a7810 */ /* 0x000fe40007f5e0ff */
[----:B------:R-:W-:Y:S01]  /*1870*/  ISETP.GE.U32.AND P0, PT, R16, UR6, PT ;  /* 0x0000000610007c0c */ /* 0x000fe2000bf06070 */
[----:B------:R-:W-:Y:S01]  /*1880*/  IMAD R14, R11, UR6, R14 ;  /* 0x000000060b0e7c24 */ /* 0x000fe2000f8e020e */
[----:B------:R-:W-:-:S04]  /*1890*/  IADD3.X R12, PT, PT, RZ, R11, RZ, P2, !PT ;  /* 0x0000000bff0c7210 */ /* 0x000fc800017fe4ff */
[----:B------:R-:W-:Y:S02]  /*18a0*/  IADD3.X R17, PT, PT, ~R14, UR4, RZ, P1, !PT ;  /* 0x000000040e117c10 */ /* 0x000fe40008ffe5ff */
[----:B------:R-:W-:Y:S02]  /*18b0*/  IADD3 R13, P1, PT, R16, -UR6, RZ ;  /* 0x80000006100d7c10 */ /* 0x000fe4000ff3e0ff */
[C---:B------:R-:W-:Y:S02]  /*18c0*/  ISETP.GE.U32.AND.EX P0, PT, R17.reuse, UR7, PT, P0 ;  /* 0x0000000711007c0c */ /* 0x040fe4000bf06100 */
[----:B------:R-:W-:Y:S02]  /*18d0*/  IADD3.X R14, PT, PT, R17, ~UR7, RZ, P1, !PT ;  /* 0x80000007110e7c10 */ /* 0x000fe40008ffe4ff */
[----:B------:R-:W-:Y:S02]  /*18e0*/  SEL R15, R10, R15, P0 ;  /* 0x0000000f0a0f7207 */ /* 0x000fe40000000000 */
[----:B------:R-:W-:-:S02]  /*18f0*/  SEL R13, R13, R16, P0 ;  /* 0x000000100d0d7207 */ /* 0x000fc40000000000 */
[----:B------:R-:W-:Y:S01]  /*1900*/  SEL R10, R12, R11, P0 ;  /* 0x0000000b0c0a7207 */ /* 0x000fe20000000000 */
[----:B------:R-:W-:Y:S01]  /*1910*/  IMAD.MOV.U32 R11, RZ, RZ, 0x0 ;  /* 0x00000000ff0b7424 */ /* 0x000fe200078e00ff */
[----:B------:R-:W-:Y:S02]  /*1920*/  IADD3 R12, P2, PT, R15, 0x1, RZ ;  /* 0x000000010f0c7810 */ /* 0x000fe40007f5e0ff */
[----:B------:R-:W-:Y:S02]  /*1930*/  SEL R14, R14, R17, P0 ;  /* 0x000000110e0e7207 */ /* 0x000fe40000000000 */
[----:B------:R-:W-:Y:S01]  /*1940*/  ISETP.GE.U32.AND P0, PT, R13, UR6, PT ;  /* 0x000000060d007c0c */ /* 0x000fe2000bf06070 */
[----:B------:R-:W-:Y:S01]  /*1950*/  IMAD.X R13, RZ, RZ, R10, P2 ;  /* 0x000000ffff0d7224 */ /* 0x000fe200010e060a */
[----:B------:R-:W-:Y:S02]  /*1960*/  ISETP.NE.U32.AND P1, PT, RZ, UR6, PT ;  /* 0x00000006ff007c0c */ /* 0x000fe4000bf25070 */
[----:B------:R-:W-:-:S02]  /*1970*/  ISETP.GE.U32.AND.EX P0, PT, R14, UR7, PT, P0 ;  /* 0x000000070e007c0c */ /* 0x000fc4000bf06100 */
[----:B------:R-:W-:Y:S02]  /*1980*/  ISETP.NE.AND.EX P1, PT, RZ, UR7, PT, P1 ;  /* 0x00000007ff007c0c */ /* 0x000fe4000bf25310 */
[----:B------:R-:W-:Y:S02]  /*1990*/  SEL R13, R13, R10, P0 ;  /* 0x0000000a0d0d7207 */ /* 0x000fe40000000000 */
[----:B------:R-:W-:Y:S02]  /*19a0*/  MOV R10, R0 ;  /* 0x00000000000a7202 */ /* 0x000fe40000000f00 */
[----:B------:R-:W-:Y:S02]  /*19b0*/  SEL R12, R12, R15, P0 ;  /* 0x0000000f0c0c7207 */ /* 0x000fe40000000000 */
[----:B------:R-:W-:Y:S02]  /*19c0*/  SEL R13, R13, 0xffffffff, P1 ;  /* 0xffffffff0d0d7807 */ /* 0x000fe40000800000 */
[----:B------:R-:W-:Y:S01]  /*19d0*/  SEL R12, R12, 0xffffffff, P1 ;  /* 0xffffffff0c0c7807 */ /* 0x000fe20000800000 */
[----:B------:R-:W-:Y:S06]  /*19e0*/  RET.REL.NODEC R10 `(_Z18voxel_align_kernelPKfS0_Pfiiiiiiii) ;  /* 0xffffffe40a847950 */ /* 0x000fec0003c3ffff */
        .weak           $__internal_5_$__cuda_sm20_rem_u64
        .type           $__internal_5_$__cuda_sm20_rem_u64,@function
        .size           $__internal_5_$__cuda_sm20_rem_u64,(.L_x_92 - $__internal_5_$__cuda_sm20_rem_u64)
$__internal_5_$__cuda_sm20_rem_u64:
        /* <DEDUP_REMOVED lines=53> */
[C---:B------:R-:W-:Y:S02]  /*1d40*/  ISETP.GE.U32.AND.EX P0, PT, R10.reuse, UR7, PT, P0 ;  /* 0x000000070a007c0c */ /* 0x040fe4000bf06100 */
[----:B------:R-:W-:Y:S02]  /*1d50*/  ISETP.NE.U32.AND P1, PT, RZ, UR6, PT ;  /* 0x00000006ff007c0c */ /* 0x000fe4000bf25070 */
[----:B------:R-:W-:Y:S02]  /*1d60*/  IADD3.X R11, PT, PT, R10, ~UR7, RZ, P2, !PT ;  /* 0x800000070a0b7c10 */ /* 0x000fe400097fe4ff */
[----:B------:R-:W-:Y:S02]  /*1d70*/  SEL R0, R0, R13, P0 ;  /* 0x0000000d00007207 */ /* 0x000fe40000000000 */
[----:B------:R-:W-:Y:S02]  /*1d80*/  MOV R13, 0x0 ;  /* 0x00000000000d7802 */ /* 0x000fe40000000f00 */
[----:B------:R-:W-:-:S02]  /*1d90*/  ISETP.NE.AND.EX P1, PT, RZ, UR7, PT, P1 ;  /* 0x00000007ff007c0c */ /* 0x000fc4000bf25310 */
[----:B------:R-:W-:Y:S02]  /*1da0*/  SEL R11, R11, R10, P0 ;  /* 0x0000000a0b0b7207 */ /* 0x000fe40000000000 */
[----:B------:R-:W-:Y:S02]  /*1db0*/  SEL R0, R0, 0xffffffff, P1 ;  /* 0xffffffff00007807 */ /* 0x000fe40000800000 */
[----:B------:R-:W-:Y:S01]  /*1dc0*/  SEL R11, R11, 0xffffffff, P1 ;  /* 0xffffffff0b0b7807 */ /* 0x000fe20000800000 */
[----:B------:R-:W-:Y:S06]  /*1dd0*/  RET.REL.NODEC R12 `(_Z18voxel_align_kernelPKfS0_Pfiiiiiiii) ;  /* 0xffffffe00c887950 */ /* 0x000fec0003c3ffff */
.L_x_61:
        /* <DEDUP_REMOVED lines=10> */
.L_x_92:


//--------------------- .text._Z20voxel_pooling_kernelPKiPKfPfiiiiiiii --------------------------
	.section	.text._Z20voxel_pooling_kernelPKiPKfPfiiiiiiii,"ax",@progbits
	.align	128
        .global         _Z20voxel_pooling_kernelPKiPKfPfiiiiiiii
        .type           _Z20voxel_pooling_kernelPKiPKfPfiiiiiiii,@function
        .size           _Z20voxel_pooling_kernelPKiPKfPfiiiiiiii,(.L_x_94 - _Z20voxel_pooling_kernelPKiPKfPfiiiiiiii)
        .other          _Z20voxel_pooling_kernelPKiPKfPfiiiiiiii,@"STO_CUDA_ENTRY STV_DEFAULT"
_Z20voxel_pooling_kernelPKiPKfPfiiiiiiii:
.text._Z20voxel_pooling_kernelPKiPKfPfiiiiiiii:
[----:B------:R-:W-:Y:S01]  /*0000*/  LDC R1, c[0x0][0x37c] ;  /* 0x0000df00ff017b82 */ /* 0x000fe20000000800 */
[----:B------:R-:W0:Y:S01]  /*0010*/  LDCU.128 UR4, c[0x0][0x3a0] ;  /* 0x00007400ff0477ac */ /* 0x000e220008000c00 */
[----:B------:R-:W1:Y:S06]  /*0020*/  S2R R7, SR_TID.X ;  /* 0x0000000000077919 */ /* 0x000e6c0000002100 */
[----:B------:R-:W1:Y:S08]  /*0030*/  S2UR UR8, SR_CTAID.X ;  /* 0x00000000000879c3 */ /* 0x000e700000002500 */
[----:B------:R-:W1:Y:S01]  /*0040*/  LDC R6, c[0x0][0x360] ;  /* 0x0000d800ff067b82 */ /* 0x000e620000000800 */
[----:B0-----:R-:W-:-:S04]  /*0050*/  UIMAD UR4, UR5, UR4, URZ ;  /* 0x00000004050472a4 */ /* 0x001fc8000f8e02ff */
        /* <DEDUP_REMOVED lines=9> */
[----:B------:R-:W-:Y:S02]  /*00f0*/  IMAD.MOV.U32 R19, RZ, RZ, RZ ;  /* 0x000000ffff137224 */ /* 0x000fe400078e00ff */
        /* <DEDUP_REMOVED lines=19> */
.L_x_62:
[----:B------:R-:W-:Y:S02]  /*0230*/  HFMA2 R11, -RZ, RZ, 0, 0 ;  /* 0x00000000ff0b7431 */ /* 0x000fe400000001ff */
[----:B------:R-:W-:Y:S01]  /*0240*/  IMAD.MOV.U32 R10, RZ, RZ, R6 ;  /* 0x000000ffff0a7224 */ /* 0x000fe200078e0006 */
[----:B------:R-:W-:Y:S01]  /*0250*/  MOV R0, 0x290 ;  /* 0x0000029000007802 */ /* 0x000fe20000000f00 */
[----:B------:R-:W-:Y:S02]  /*0260*/  IMAD.U32 R8, RZ, RZ, UR6 ;  /* 0x00000006ff087e24 */ /* 0x000fe4000f8e00ff */
[----:B------:R-:W-:-:S07]  /*0270*/  IMAD.U32 R9, RZ, RZ, UR7 ;  /* 0x00000007ff097e24 */ /* 0x000fce000f8e00ff */
[----:B------:R-:W-:Y:S05]  /*0280*/  CALL.REL.NOINC `($__internal_6_$__cuda_sm20_div_u64) ;  /* 0x0000001c00087944 */ /* 0x000fea0003c00000 */
[-C--:B------:R-:W-:Y:S01]  /*0290*/  IADD3 R3, P0, PT, RZ, -R8.reuse, RZ ;  /* 0x80000008ff037210 */ /* 0x080fe20007f1e0ff */
[----:B------:R-:W-:Y:S01]  /*02a0*/  IMAD.MOV.U32 R7, RZ, RZ, RZ ;  /* 0x000000ffff077224 */ /* 0x000fe200078e00ff */
[----:B------:R-:W-:Y:S01]  /*02b0*/  MOV R12, R8 ;  /* 0x00000008000c7202 */ /* 0x000fe20000000f00 */
[--C-:B------:R-:W-:Y:S02]  /*02c0*/  IMAD.MOV.U32 R13, RZ, RZ, R9.reuse ;  /* 0x000000ffff0d7224 */ /* 0x100fe400078e0009 */
[----:B------:R-:W-:Y:S02]  /*02d0*/  IMAD.X R0, RZ, RZ, ~R9, P0 ;  /* 0x000000ffff007224 */ /* 0x000fe400000e0e09 */
[----:B------:R-:W-:-:S04]  /*02e0*/  IMAD.WIDE.U32 R18, R3, UR6, R6 ;  /* 0x0000000603127c25 */ /* 0x000fc8000f8e0006 */
[----:B------:R-:W-:-:S04]  /*02f0*/  IMAD R0, R0, UR6, RZ ;  /* 0x0000000600007c24 */ /* 0x000fc8000f8e02ff */
[----:B------:R-:W-:-:S04]  /*0300*/  IMAD R3, R3, UR7, R0 ;  /* 0x0000000703037c24 */ /* 0x000fc8000f8e0200 */
[----:B------:R-:W-:-:S07]  /*0310*/  IMAD.IADD R19, R19, 0x1, R3 ;  /* 0x0000000113137824 */ /* 0x000fce00078e0203 */
.L_x_63:
[----:B------:R-:W-:Y:S01]  /*0320*/  USHF.R.S32.HI UR7, URZ, 0x1f, UR5 ;  /* 0x0000001fff077899 */ /* 0x000fe20008011405 */
[----:B------:R-:W-:Y:S05]  /*0330*/  BSSY.RECONVERGENT B0, `(.L_x_64) ;  /* 0x0000020000007945 */ /* 0x000fea0003800200 */
[----:B------:R-:W-:-:S04]  /*0340*/  LOP3.LUT R0, R19, UR7, RZ, 0xfc, !PT ;  /* 0x0000000713007c12 */ /* 0x000fc8000f8efcff */
[----:B------:R-:W-:-:S13]  /*0350*/  ISETP.NE.U32.AND P0, PT, R0, RZ, PT ;  /* 0x000000ff0000720c */ /* 0x000fda0003f05070 */
[----:B------:R-:W-:Y:S05]  /*0360*/  @P0 BRA `(.L_x_65) ;  /* 0x0000000000500947 */ /* 0x000fea0003800000 */
[----:B------:R-:W0:Y:S01]  /*0370*/  I2F.U32.RP R0, UR5 ;  /* 0x0000000500007d06 */ /* 0x000e220008209000 */
[----:B------:R-:W-:Y:S01]  /*0380*/  IMAD R5, RZ, RZ, -UR5 ;  /* 0x80000005ff057e24 */ /* 0x000fe2000f8e02ff */
[----:B------:R-:W-:-:S06]  /*0390*/  ISETP.NE.U32.AND P2, PT, RZ, UR5, PT ;  /* 0x00000005ff007c0c */ /* 0x000fcc000bf45070 */
[----:B0-----:R-:W0:Y:S02]  /*03a0*/  MUFU.RCP R0, R0 ;  /* 0x0000000000007308 */ /* 0x001e240000001000 */
[----:B0-----:R-:W-:-:S06]  /*03b0*/  VIADD R2, R0, 0xffffffe ;  /* 0x0ffffffe00027836 */ /* 0x001fcc0000000000 */
[----:B------:R0:W1:Y:S02]  /*03c0*/  F2I.FTZ.U32.TRUNC.NTZ R3, R2 ;  /* 0x0000000200037305 */ /* 0x000064000021f000 */
[----:B0-----:R-:W-:Y:S02]  /*03d0*/  IMAD.MOV.U32 R2, RZ, RZ, RZ ;  /* 0x000000ffff027224 */ /* 0x001fe400078e00ff */
[----:B-1----:R-:W-:-:S04]  /*03e0*/  IMAD R5, R5, R3, RZ ;  /* 0x0000000305057224 */ /* 0x002fc800078e02ff */
[----:B------:R-:W-:-:S04]  /*03f0*/  IMAD.HI.U32 R3, R3, R5, R2 ;  /* 0x0000000503037227 */ /* 0x000fc800078e0002 */
[----:B------:R-:W-:Y:S02]  /*0400*/  IMAD.MOV.U32 R5, RZ, RZ, RZ ;  /* 0x000000ffff057224 */ /* 0x000fe400078e00ff */
[----:B------:R-:W-:-:S05]  /*0410*/  IMAD.HI.U32 R4, R3, R18, RZ ;  /* 0x0000001203047227 */ /* 0x000fca00078e00ff */
[----:B------:R-:W-:-:S05]  /*0420*/  IADD3 R3, PT, PT, -R4, RZ, RZ ;  /* 0x000000ff04037210 */ /* 0x000fca0007ffe1ff */
[----:B------:R-:W-:-:S05]  /*0430*/  IMAD R3, R3, UR5, R18 ;  /* 0x0000000503037c24 */ /* 0x000fca000f8e0212 */
[----:B------:R-:W-:-:S13]  /*0440*/  ISETP.GE.U32.AND P0, PT, R3, UR5, PT ;  /* 0x0000000503007c0c */ /* 0x000fda000bf06070 */
[----:B------:R-:W-:Y:S02]  /*0450*/  @P0 VIADD R3, R3, -UR5 ;  /* 0x8000000503030c36 */ /* 0x000fe40008000000 */
[----:B------:R-:W-:-:S03]  /*0460*/  @P0 VIADD R4, R4, 0x1 ;  /* 0x0000000104040836 */ /* 0x000fc60000000000 */
[----:B------:R-:W-:-:S13]  /*0470*/  ISETP.GE.U32.AND P1, PT, R3, UR5, PT ;  /* 0x0000000503007c0c */ /* 0x000fda000bf26070 */
[----:B------:R-:W-:Y:S01]  /*0480*/  @P1 VIADD R4, R4, 0x1 ;  /* 0x0000000104041836 */ /* 0x000fe20000000000 */
[----:B------:R-:W-:Y:S01]  /*0490*/  @!P2 LOP3.LUT R4, RZ, UR5, RZ, 0x33, !PT ;  /* 0x00000005ff04ac12 */ /* 0x000fe2000f8e33ff */
[----:B------:R-:W-:Y:S06]  /*04a0*/  BRA `(.L_x_66) ;  /* 0x0000000000207947 */ /* 0x000fec0003800000 */
.L_x_65:
[----:B------:R-:W-:Y:S01]  /*04b0*/  MOV R10, R18 ;  /* 0x00000012000a7202 */ /* 0x000fe20000000f00 */
[----:B------:R-:W-:Y:S01]  /*04c0*/  IMAD.MOV.U32 R11, RZ, RZ, R19 ;  /* 0x000000ffff0b7224 */ /* 0x000fe200078e0013 */
[----:B------:R-:W-:Y:S01]  /*04d0*/  MOV R0, 0x510 ;  /* 0x0000051000007802 */ /* 0x000fe20000000f00 */
[----:B------:R-:W-:Y:S02]  /*04e0*/  IMAD.U32 R8, RZ, RZ, UR5 ;  /* 0x00000005ff087e24 */ /* 0x000fe4000f8e00ff */
[----:B------:R-:W-:-:S07]  /*04f0*/  IMAD.U32 R9, RZ, RZ, UR7 ;  /* 0x00000007ff097e24 */ /* 0x000fce000f8e00ff */
[----:B------:R-:W-:Y:S05]  /*0500*/  CALL.REL.NOINC `($__internal_6_$__cuda_sm20_div_u64) ;  /* 0x0000001800687944 */ /* 0x000fea0003c00000 */
[----:B------:R-:W-:Y:S01]  /*0510*/  IMAD.MOV.U32 R4, RZ, RZ, R8 ;  /* 0x000000ffff047224 */ /* 0x000fe200078e0008 */
[----:B------:R-:W-:-:S07]  /*0520*/  MOV R5, R9 ;  /* 0x0000000900057202 */ /* 0x000fce0000000f00 */
.L_x_66:
[----:B------:R-:W-:Y:S05]  /*0530*/  BSYNC.RECONVERGENT B0 ;  /* 0x0000000000007941 */ /* 0x000fea0003800200 */
.L_x_64:
        /* <DEDUP_REMOVED lines=10> */
[----:B0-----:R-:W-:Y:S02]  /*05e0*/  IMAD.MOV.U32 R2, RZ, RZ, RZ ;  /* 0x000000ffff027224 */ /* 0x001fe400078e00ff */
[----:B-1----:R-:W-:-:S04]  /*05f0*/  IMAD.MOV R9, RZ, RZ, -R3 ;  /* 0x000000ffff097224 */ /* 0x002fc800078e0a03 */
[----:B------:R-:W-:-:S04]  /*0600*/  IMAD R9, R9, UR5, RZ ;  /* 0x0000000509097c24 */ /* 0x000fc8000f8e02ff */
[----:B------:R-:W-:-:S04]  /*0610*/  IMAD.HI.U32 R3, R3, R9, R2 ;  /* 0x0000000903037227 */ /* 0x000fc800078e0002 */
[----:B------:R-:W-:Y:S02]  /*0620*/  HFMA2 R9, -RZ, RZ, 0, 0 ;  /* 0x00000000ff097431 */ /* 0x000fe400000001ff */
        /* <DEDUP_REMOVED lines=12> */
.L_x_67:
[----:B------:R-:W0:Y:S01]  /*06f0*/  LDCU UR5, c[0x0][0x3a8] ;  /* 0x00007500ff0577ac */ /* 0x000e220008000800 */
[----:B------:R-:W-:Y:S01]  /*0700*/  IMAD.MOV.U32 R10, RZ, RZ, R6 ;  /* 0x000000ffff0a7224 */ /* 0x000fe200078e0006 */
[----:B------:R-:W-:Y:S01]  /*0710*/  MOV R0, 0x760 ;  /* 0x0000076000007802 */ /* 0x000fe20000000f00 */
[----:B------:R-:W-:Y:S02]  /*0720*/  IMAD.MOV.U32 R11, RZ, RZ, RZ ;  /* 0x000000ffff0b7224 */ /* 0x000fe400078e00ff */
[----:B------:R-:W-:Y:S02]  /*0730*/  IMAD.U32 R9, RZ, RZ, UR12 ;  /* 0x0000000cff097e24 */ /* 0x000fe4000f8e00ff */
[----:B0-----:R-:W-:-:S07]  /*0740*/  IMAD.U32 R8, RZ, RZ, UR5 ;  /* 0x00000005ff087e24 */ /* 0x001fce000f8e00ff */
[----:B------:R-:W-:Y:S05]  /*0750*/  CALL.REL.NOINC `($__internal_6_$__cuda_sm20_div_u64) ;  /* 0x0000001400d47944 */ /* 0x000fea0003c00000 */
[----:B------:R-:W0:Y:S01]  /*0760*/  LDCU UR5, c[0x0][0x3a8] ;  /* 0x00007500ff0577ac */ /* 0x000e220008000800 */
[----:B------:R-:W-:Y:S01]  /*0770*/  IADD3 R3, P0, PT, RZ, -R8, RZ ;  /* 0x80000008ff037210 */ /* 0x000fe20007f1e0ff */
[----:B------:R-:W-:Y:S02]  /*0780*/  IMAD.MOV.U32 R14, RZ, RZ, R6 ;  /* 0x000000ffff0e7224 */ /* 0x000fe400078e0006 */
[----:B------:R-:W-:Y:S01]  /*0790*/  IMAD.MOV.U32 R15, RZ, RZ, RZ ;  /* 0x000000ffff0f7224 */ /* 0x000fe200078e00ff */
[----:B------:R-:W-:-:S05]  /*07a0*/  IADD3.X R0, PT, PT, RZ, ~R9, RZ, P0, !PT ;  /* 0x80000009ff007210 */ /* 0x000fca00007fe4ff */
[----:B0-----:R-:W-:Y:S02]  /*07b0*/  IMAD R0, R0, UR5, RZ ;  /* 0x0000000500007c24 */ /* 0x001fe4000f8e02ff */
[----:B------:R-:W-:-:S04]  /*07c0*/  IMAD.WIDE.U32 R14, R3, UR5, R14 ;  /* 0x00000005030e7c25 */ /* 0x000fc8000f8e000e */
[----:B------:R-:W-:-:S04]  /*07d0*/  IMAD R3, R3, UR12, R0 ;  /* 0x0000000c03037c24 */ /* 0x000fc8000f8e0200 */
[----:B------:R-:W-:-:S07]  /*07e0*/  IMAD.IADD R15, R15, 0x1, R3 ;  /* 0x000000010f0f7824 */ /* 0x000fce00078e0203 */
.L_x_68:
[----:B------:R-:W-:-:S04]  /*07f0*/  USHF.R.S32.HI UR5, URZ, 0x1f, UR4 ;  /* 0x0000001fff057899 */ /* 0x000fc80008011404 */
[----:B------:R-:W-:-:S09]  /*0800*/  UISETP.NE.U32.AND UP0, UPT, UR5, URZ, UPT ;  /* 0x000000ff0500728c */ /* 0x000fd2000bf05070 */
[----:B------:R-:W-:Y:S05]  /*0810*/  BRA.U UP0, `(.L_x_69) ;  /* 0x0000000100507547 */ /* 0x000fea000b800000 */
[----:B------:R-:W0:Y:S01]  /*0820*/  I2F.U32.RP R0, UR4 ;  /* 0x0000000400007d06 */ /* 0x000e220008209000 */
[----:B------:R-:W-:Y:S02]  /*0830*/  IADD3 R9, PT, PT, RZ, -UR4, RZ ;  /* 0x80000004ff097c10 */ /* 0x000fe4000fffe0ff */
        /* <DEDUP_REMOVED lines=18> */
.L_x_69:
[----:B------:R-:W-:Y:S01]  /*0960*/  IMAD.MOV.U32 R0, RZ, RZ, R8 ;  /* 0x000000ffff007224 */ /* 0x000fe200078e0008 */
[----:B------:R-:W-:-:S07]  /*0970*/  MOV R8, 0x990 ;  /* 0x0000099000087802 */ /* 0x000fce0000000f00 */
[----:B------:R-:W-:Y:S05]  /*0980*/  CALL.REL.NOINC `($__internal_7_$__cuda_sm20_rem_u64) ;  /* 0x0000001800587944 */ /* 0x000fea0003c00000 */
.L_x_70:
        /* <DEDUP_REMOVED lines=10> */
[----:B------:R-:W-:Y:S01]  /*0a30*/  IMAD.MOV.U32 R10, RZ, RZ, RZ ;  /* 0x000000ffff0a7224 */ /* 0x000fe200078e00ff */
[----:B------:R-:W2:Y:S04]  /*0a40*/  LDCU.64 UR10, c[0x0][0x358] ;  /* 0x00006b00ff0a77ac */ /* 0x000ea80008000a00 */
[----:B------:R-:W3:Y:S01]  /*0a50*/  LDC.64 R8, c[0x0][0x3a8] ;  /* 0x0000ea00ff087b82 */ /* 0x000ee20000000a00 */
[----:B-1----:R-:W-:Y:S01]  /*0a60*/  UIMAD.WIDE UR8, UR7, UR6, URZ ;  /* 0x00000006070872a5 */ /* 0x002fe2000f8e02ff */
[----:B0-----:R-:W-:Y:S01]  /*0a70*/  SHF.R.S32.HI R0, RZ, 0x1f, R6 ;  /* 0x0000001fff007819 */ /* 0x001fe20000011406 */
[----:B------:R-:W-:-:S04]  /*0a80*/  IMAD.WIDE.U32 R20, R6, R11, RZ ;  /* 0x0000000b06147225 */ /* 0x000fc800078e00ff */
[----:B------:R-:W-:Y:S02]  /*0a90*/  IMAD R17, R0, R11, RZ ;  /* 0x0000000b00117224 */ /* 0x000fe400078e02ff */
[----:B------:R-:W-:-:S04]  /*0aa0*/  IMAD.WIDE R22, R7, R6, RZ ;  /* 0x0000000607167225 */ /* 0x000fc800078e02ff */
[----:B------:R-:W-:Y:S01]  /*0ab0*/  IMAD.IADD R0, R21, 0x1, R17 ;  /* 0x0000000115007824 */ /* 0x000fe200078e0211 */
[----:B------:R-:W-:Y:S01]  /*0ac0*/  SHF.R.S32.HI R21, RZ, 0x1f, R7 ;  /* 0x0000001fff157819 */ /* 0x000fe20000011407 */
[----:B------:R-:W-:-:S04]  /*0ad0*/  IMAD.WIDE.U32 R16, R20, R7, RZ ;  /* 0x0000000714107225 */ /* 0x000fc800078e00ff */
[----:B------:R-:W-:Y:S02]  /*0ae0*/  IMAD R0, R0, R7, RZ ;  /* 0x0000000700007224 */ /* 0x000fe400078e02ff */
[----:B---3--:R-:W-:Y:S02]  /*0af0*/  IMAD R25, R13, R8, RZ ;  /* 0x000000080d197224 */ /* 0x008fe400078e02ff */
[----:B------:R-:W-:Y:S02]  /*0b00*/  IMAD R21, R21, R20, R0 ;  /* 0x0000001415157224 */ /* 0x000fe400078e0200 */
[----:B------:R-:W-:-:S04]  /*0b10*/  IMAD.WIDE.U32 R14, R12, R8, R14 ;  /* 0x000000080c0e7225 */ /* 0x000fc800078e000e */
[----:B------:R-:W-:Y:S01]  /*0b20*/  IMAD.IADD R0, R17, 0x1, R21 ;  /* 0x0000000111007824 */ /* 0x000fe200078e0215 */
[----:B------:R-:W-:Y:S01]  /*0b30*/  SHF.R.S32.HI R17, RZ, 0x1f, R9 ;  /* 0x0000001fff117819 */ /* 0x000fe20000011409 */
[----:B------:R-:W-:-:S04]  /*0b40*/  IMAD.WIDE.U32 R20, R16, R9, RZ ;  /* 0x0000000910147225 */ /* 0x000fc800078e00ff */
[----:B------:R-:W-:Y:S02]  /*0b50*/  IMAD R0, R0, R9, RZ ;  /* 0x0000000900007224 */ /* 0x000fe400078e02ff */
[----:B------:R-:W-:Y:S02]  /*0b60*/  IMAD R25, R12, UR12, R25 ;  /* 0x0000000c0c197c24 */ /* 0x000fe4000f8e0219 */
[----:B------:R-:W-:Y:S02]  /*0b70*/  IMAD R17, R17, R16, R0 ;  /* 0x0000001011117224 */ /* 0x000fe400078e0200 */
[----:B------:R-:W-:Y:S02]  /*0b80*/  IMAD R23, R23, R4, RZ ;  /* 0x0000000417177224 */ /* 0x000fe400078e02ff */
[----:B------:R-:W-:Y:S01]  /*0b90*/  IMAD R27, R14, UR9, RZ ;  /* 0x000000090e1b7c24 */ /* 0x000fe2000f8e02ff */
[----:B------:R-:W-:Y:S01]  /*0ba0*/  IADD3 R17, PT, PT, R21, R17, RZ ;  /* 0x0000001115117210 */ /* 0x000fe20007ffe0ff */
[----:B------:R-:W-:-:S04]  /*0bb0*/  IMAD.IADD R0, R15, 0x1, R25 ;  /* 0x000000010f007824 */ /* 0x000fc800078e0219 */
[-C--:B------:R-:W-:Y:S02]  /*0bc0*/  IMAD R21, R17, R12.reuse, RZ ;  /* 0x0000000c11157224 */ /* 0x080fe400078e02ff */
[----:B------:R-:W-:-:S04]  /*0bd0*/  IMAD.WIDE.U32 R16, R20, R12, RZ ;  /* 0x0000000c14107225 */ /* 0x000fc800078e00ff */
[----:B------:R-:W-:Y:S02]  /*0be0*/  IMAD R21, R13, R20, R21 ;  /* 0x000000140d157224 */ /* 0x000fe400078e0215 */
[----:B------:R-:W-:Y:S02]  /*0bf0*/  IMAD.MOV.U32 R12, RZ, RZ, R16 ;  /* 0x000000ffff0c7224 */ /* 0x000fe400078e0010 */
[----:B------:R-:W-:Y:S02]  /*0c00*/  IMAD.IADD R13, R17, 0x1, R21 ;  /* 0x00000001110d7824 */ /* 0x000fe400078e0215 */
[C---:B------:R-:W-:Y:S02]  /*0c10*/  IMAD R17, R22.reuse, R5, R23 ;  /* 0x0000000516117224 */ /* 0x040fe400078e0217 */
[----:B------:R-:W-:-:S04]  /*0c20*/  IMAD.WIDE.U32 R22, R22, R4, R12 ;  /* 0x0000000416167225 */ /* 0x000fc800078e000c */
[----:B------:R-:W-:Y:S02]  /*0c30*/  IMAD R21, R13, R8, RZ ;  /* 0x000000080d157224 */ /* 0x000fe400078e02ff */
[----:B------:R-:W-:Y:S01]  /*0c40*/  IMAD R5, R0, UR8, R27 ;  /* 0x0000000800057c24 */ /* 0x000fe2000f8e021b */
[----:B------:R-:W-:Y:S01]  /*0c50*/  IADD3 R0, P1, PT, R2, R22, RZ ;  /* 0x0000001602007210 */ /* 0x000fe20007f3e0ff */
[----:B------:R-:W-:-:S03]  /*0c60*/  IMAD.WIDE.U32 R12, R14, UR8, RZ ;  /* 0x000000080e0c7c25 */ /* 0x000fc6000f8e00ff */
[----:B------:R-:W-:Y:S01]  /*0c70*/  IADD3.X R2, PT, PT, R3, R23, R17, P1, !PT ;  /* 0x0000001703027210 */ /* 0x000fe20000ffe411 */
[----:B------:R-:W-:Y:S01]  /*0c80*/  IMAD.WIDE.U32 R14, R16, R8, R18 ;  /* 0x00000008100e7225 */ /* 0x000fe200078e0012 */
[----:B------:R-:W-:-:S03]  /*0c90*/  IADD3 R4, PT, PT, R13, R5, RZ ;  /* 0x000000050d047210 */ /* 0x000fc60007ffe0ff */
[----:B------:R-:W-:Y:S02]  /*0ca0*/  IMAD R21, R16, UR12, R21 ;  /* 0x0000000c10157c24 */ /* 0x000fe4000f8e0215 */
        /* <DEDUP_REMOVED lines=9> */
[----:B------:R-:W1:Y:S01]  /*0d40*/  LDCU.64 UR4, c[0x0][0x388] ;  /* 0x00007100ff0477ac */ /* 0x000e620008000a00 */
[C---:B------:R-:W-:Y:S01]  /*0d50*/  IMAD R8, R7.reuse, R8, RZ ;  /* 0x0000000807087224 */ /* 0x040fe200078e02ff */
[----:B------:R-:W-:Y:S01]  /*0d60*/  IADD3 R22, PT, PT, -R6, RZ, RZ ;  /* 0x000000ff06167210 */ /* 0x000fe20007ffe1ff */
[----:B------:R-:W-:Y:S01]  /*0d70*/  IMAD.MOV.U32 R11, RZ, RZ, R3 ;  /* 0x000000ffff0b7224 */ /* 0x000fe200078e0003 */
[----:B------:R-:W2:Y:S01]  /*0d80*/  LDCU.64 UR6, c[0x0][0x3b0] ;  /* 0x00007600ff0677ac */ /* 0x000ea20008000a00 */
[----:B------:R-:W-:-:S02]  /*0d90*/  IMAD.SHL.U32 R23, R7, 0x2, RZ ;  /* 0x0000000207177824 */ /* 0x000fc400078e00ff */
[----:B------:R-:W-:Y:S02]  /*0da0*/  IMAD R25, R7, 0x3, RZ ;  /* 0x0000000307197824 */ /* 0x000fe400078e02ff */
[C---:B------:R-:W-:Y:S02]  /*0db0*/  IMAD.SHL.U32 R27, R8.reuse, 0x2, RZ ;  /* 0x00000002081b7824 */ /* 0x040fe400078e00ff */
[----:B------:R-:W-:Y:S02]  /*0dc0*/  IMAD R29, R8, 0x3, RZ ;  /* 0x00000003081d7824 */ /* 0x000fe400078e02ff */
[----:B0-----:R-:W-:-:S07]  /*0dd0*/  IMAD.MOV.U32 R24, RZ, RZ, R8 ;  /* 0x000000ffff187224 */ /* 0x001fce00078e0008 */
.L_x_80:
[----:B0-----:R-:W0:Y:S01]  /*0de0*/  LDC.64 R16, c[0x0][0x380] ;  /* 0x0000e000ff107b82 */ /* 0x001e220000000a00 */
[----:B------:R-:W-:-:S04]  /*0df0*/  IADD3 R19, P0, PT, R9, R0, RZ ;  /* 0x0000000009137210 */ /* 0x000fc80007f1e0ff */
[----:B------:R-:W-:-:S05]  /*0e00*/  LEA.HI.X.SX32 R18, R9, R2, 0x1, P0 ;  /* 0x0000000209127211 */ /* 0x000fca00000f0eff */
[----:B------:R-:W-:Y:S02]  /*0e10*/  IMAD R21, R18, 0xc, RZ ;  /* 0x0000000c12157824 */ /* 0x000fe400078e02ff */
[----:B0-----:R-:W-:-:S04]  /*0e20*/  IMAD.WIDE.U32 R18, R19, 0xc, R16 ;  /* 0x0000000c13127825 */ /* 0x001fc800078e0010 */
[----:B------:R-:W-:-:S05]  /*0e30*/  IMAD.IADD R19, R19, 0x1, R21 ;  /* 0x0000000113137824 */ /* 0x000fca00078e0215 */
[----:B------:R-:W2:Y:S04]  /*0e40*/  LDG.E R26, desc[UR10][R18.64] ;  /* 0x0000000a121a7981 */ /* 0x000ea8000c1e1900 */
[----:B------:R-:W3:Y:S04]  /*0e50*/  LDG.E R28, desc[UR10][R18.64+0x4] ;  /* 0x0000040a121c7981 */ /* 0x000ee8000c1e1900 */
[----:B------:R-:W4:Y:S01]  /*0e60*/  LDG.E R20, desc[UR10][R18.64+0x8] ;  /* 0x0000080a12147981 */ /* 0x000f22000c1e1900 */
[----:B------:R-:W-:Y:S01]  /*0e70*/  BSSY.RECONVERGENT B0, `(.L_x_72) ;  /* 0x0000018000007945 */ /* 0x000fe20003800200 */
[----:B--2---:R-:W-:-:S02]  /*0e80*/  ISETP.GE.AND P0, PT, R26, UR7, PT ;  /* 0x000000071a007c0c */ /* 0x004fc4000bf06270 */
[----:B---3--:R-:W-:Y:S02]  /*0e90*/  ISETP.GE.AND P1, PT, R28, UR6, PT ;  /* 0x000000061c007c0c */ /* 0x008fe4000bf26270 */
[----:B------:R-:W-:Y:S02]  /*0ea0*/  ISETP.GT.AND P0, PT, R26, -0x1, !P0 ;  /* 0xffffffff1a00780c */ /* 0x000fe40004704270 */
[----:B------:R-:W-:-:S04]  /*0eb0*/  ISETP.GT.AND P1, PT, R28, -0x1, !P1 ;  /* 0xffffffff1c00780c */ /* 0x000fc80004f24270 */
[----:B------:R-:W-:-:S04]  /*0ec0*/  PLOP3.LUT P0, PT, P0, P1, PT, 0x80, 0x8 ;  /* 0x000000000008781c */ /* 0x000fc80000703070 */
[----:B----4-:R-:W-:-:S13]  /*0ed0*/  ISETP.NE.OR P0, PT, R20, RZ, !P0 ;  /* 0x000000ff1400720c */ /* 0x010fda0004705670 */
[----:B-----5:R-:W-:Y:S05]  /*0ee0*/  @P0 BRA `(.L_x_73) ;  /* 0x0000000000400947 */ /* 0x020fea0003800000 */
[----:B------:R-:W-:-:S04]  /*0ef0*/  IADD3 R18, P0, PT, R10, R14, RZ ;  /* 0x0000000e0a127210 */ /* 0x000fc80007f1e0ff */
[----:B------:R-:W-:Y:S02]  /*0f00*/  LEA.HI.X.SX32 R19, R10, R5, 0x1, P0 ;  /* 0x000000050a137211 */ /* 0x000fe400000f0eff */
[----:B-1----:R-:W-:-:S04]  /*0f10*/  LEA R20, P0, R18, UR4, 0x2 ;  /* 0x0000000412147c11 */ /* 0x002fc8000f8010ff */
[----:B------:R-:W-:-:S06]  /*0f20*/  LEA.HI.X R21, R18, UR5, R19, 0x2, P0 ;  /* 0x0000000512157c11 */ /* 0x000fcc00080f1413 */
[----:B------:R-:W2:Y:S01]  /*0f30*/  LDG.E R21, desc[UR10][R20.64] ;  /* 0x0000000a14157981 */ /* 0x000ea2000c1e1900 */
[----:B------:R-:W-:-:S05]  /*0f40*/  IMAD R19, R28, UR7, RZ ;  /* 0x000000071c137c24 */ /* 0x000fca000f8e02ff */
[----:B------:R-:W-:Y:S02]  /*0f50*/  IADD3 R26, P0, P1, R19, R12, R26 ;  /* 0x0000000c131a7210 */ /* 0x000fe4000791e01a */
[----:B------:R-:W-:-:S04]  /*0f60*/  SHF.R.S32.HI R19, RZ, 0x1f, R19 ;  /* 0x0000001fff137819 */ /* 0x000fc80000011413 */
[----:B------:R-:W-:Y:S02]  /*0f70*/  IADD3.X R19, PT, PT, R19, R4, RZ, P0, P1 ;  /* 0x0000000413137210 */ /* 0x000fe400007e24ff */
[----:B------:R-:W-:-:S04]  /*0f80*/  LEA R18, P0, R26, UR8, 0x2 ;  /* 0x000000081a127c11 */ /* 0x000fc8000f8010ff */
[----:B------:R-:W-:-:S05]  /*0f90*/  LEA.HI.X R19, R26, UR9, R19, 0x2, P0 ;  /* 0x000000091a137c11 */ /* 0x000fca00080f1413 */
[----:B--2---:R0:W5:Y:S01]  /*0fa0*/  ATOMG.E.ADD.F32.FTZ.RN.STRONG.GPU PT, RZ, desc[UR10][R18.64], R21 ;  /* 0x8000001512ff79a3 */ /* 0x004162000c1ef30a */
[----:B------:R-:W-:Y:S06]  /*0fb0*/  MEMBAR.SC.GPU ;  /* 0x0000000000007992 */ /* 0x000fec0000002000 */
[----:B------:R-:W-:-:S00]  /*0fc0*/  ERRBAR ;  /* 0x00000000000079ab */ /* 0x000fc00000000000 */
[----:B------:R-:W-:Y:S06]  /*0fd0*/  CGAERRBAR ;  /* 0x00000000000075ab */ /* 0x000fec0000000000 */
[----:B------:R-:W-:Y:S01]  /*0fe0*/  CCTL.IVALL ;  /* 0x00000000ff00798f */ /* 0x000fe20002000000 */
.L_x_73:
[----:B-1----:R-:W-:Y:S05]  /*0ff0*/  BSYNC.RECONVERGENT B0 ;  /* 0x0000000000007941 */ /* 0x002fea0003800200 */
.L_x_72:
[----:B0-----:R-:W-:-:S04]  /*1000*/  IADD3 R19, P0, PT, R11, R0, RZ ;  /* 0x000000000b137210 */ /* 0x001fc80007f1e0ff */
[----:B------:R-:W-:-:S05]  /*1010*/  LEA.HI.X.SX32 R18, R11, R2, 0x1, P0 ;  /* 0x000000020b127211 */ /* 0x000fca00000f0eff */
[----:B------:R-:W-:Y:S02]  /*1020*/  IMAD R21, R18, 0xc, RZ ;  /* 0x0000000c12157824 */ /* 0x000fe400078e02ff */
[----:B------:R-:W-:-:S05]  /*1030*/  IMAD.WIDE.U32 R18, R19, 0xc, R16 ;  /* 0x0000000c13127825 */ /* 0x000fca00078e0010 */
[----:B------:R-:W-:-:S05]  /*1040*/  IADD3 R19, PT, PT, R19, R21, RZ ;  /* 0x0000001513137210 */ /* 0x000fca0007ffe0ff */
        /* <DEDUP_REMOVED lines=10> */
[----:B------:R-:W-:Y:S05]  /*10f0*/  @P0 BRA `(.L_x_75) ;  /* 0x0000000000400947 */ /* 0x000fea0003800000 */
[----:B------:R-:W-:-:S04]  /*1100*/  IADD3 R18, P0, PT, R24, R14, RZ ;  /* 0x0000000e18127210 */ /* 0x000fc80007f1e0ff */
[----:B------:R-:W-:Y:S02]  /*1110*/  LEA.HI.X.SX32 R19, R24, R5, 0x1, P0 ;  /* 0x0000000518137211 */ /* 0x000fe400000f0eff */
[----:B------:R-:W-:-:S04]  /*1120*/  LEA R20, P0, R18, UR4, 0x2 ;  /* 0x0000000412147c11 */ /* 0x000fc8000f8010ff */
        /* <DEDUP_REMOVED lines=13> */
.L_x_75:
[----:B------:R-:W-:Y:S05]  /*1200*/  BSYNC.RECONVERGENT B0 ;  /* 0x0000000000007941 */ /* 0x000fea0003800200 */
.L_x_74:
        /* <DEDUP_REMOVED lines=9> */
[----:B--2---:R-:W-:-:S02]  /*12a0*/  ISETP.GE.AND P0, PT, R21, UR7, PT ;  /* 0x0000000715007c0c */ /* 0x004fc4000bf06270 */
[C---:B---3--:R-:W-:Y:S02]  /*12b0*/  ISETP.GE.AND P1, PT, R20.reuse, UR6, PT ;  /* 0x0000000614007c0c */ /* 0x048fe4000bf26270 */
        /* <DEDUP_REMOVED lines=21> */
.L_x_77:
[----:B------:R-:W-:Y:S05]  /*1410*/  BSYNC.RECONVERGENT B0 ;  /* 0x0000000000007941 */ /* 0x000fea0003800200 */
.L_x_76:
[----:B0-----:R-:W-:-:S04]  /*1420*/  IADD3 R19, P0, PT, R25, R0, RZ ;  /* 0x0000000019137210 */ /* 0x001fc80007f1e0ff */
[----:B------:R-:W-:Y:S01]  /*1430*/  LEA.HI.X.SX32 R18, R25, R2, 0x1, P0 ;  /* 0x0000000219127211 */ /* 0x000fe200000f0eff */
[----:B------:R-:W-:-:S04]  /*1440*/  IMAD.WIDE.U32 R16, R19, 0xc, R16 ;  /* 0x0000000c13107825 */ /* 0x000fc800078e0010 */
[----:B------:R-:W-:-:S04]  /*1450*/  IMAD R19, R18, 0xc, RZ ;  /* 0x0000000c12137824 */ /* 0x000fc800078e02ff */
        /* <DEDUP_REMOVED lines=28> */
.L_x_79:
[----:B------:R-:W-:Y:S05]  /*1620*/  BSYNC.RECONVERGENT B0 ;  /* 0x0000000000007941 */ /* 0x000fea0003800200 */
.L_x_78:
[----:B------:R-:W-:Y:S01]  /*1630*/  VIADD R22, R22, 0x4 ;  /* 0x0000000416167836 */ /* 0x000fe20000000000 */
[C---:B------:R-:W-:Y:S01]  /*1640*/  LEA R24, R8.reuse, R24, 0x2 ;  /* 0x0000001808187211 */ /* 0x040fe200078e10ff */
[C---:B------:R-:W-:Y:S01]  /*1650*/  IMAD R11, R7.reuse, 0x4, R11 ;  /* 0x00000004070b7824 */ /* 0x040fe200078e020b */
[----:B------:R-:W-:Y:S01]  /*1660*/  LEA R10, R8, R10, 0x2 ;  /* 0x0000000a080a7211 */ /* 0x000fe200078e10ff */
[C---:B------:R-:W-:Y:S01]  /*1670*/  IMAD R23, R7.reuse, 0x4, R23 ;  /* 0x0000000407177824 */ /* 0x040fe200078e0217 */
[----:B------:R-:W-:Y:S01]  /*1680*/  ISETP.NE.AND P0, PT, R22, RZ, PT ;  /* 0x000000ff1600720c */ /* 0x000fe20003f05270 */
[C---:B------:R-:W-:Y:S02]  /*1690*/  IMAD R27, R8.reuse, 0x4, R27 ;  /* 0x00000004081b7824 */ /* 0x040fe400078e021b */
[----:B------:R-:W-:Y:S02]  /*16a0*/  IMAD R25, R7, 0x4, R25 ;  /* 0x0000000407197824 */ /* 0x000fe400078e0219 */
[----:B------:R-:W-:-:S02]  /*16b0*/  IMAD R29, R8, 0x4, R29 ;  /* 0x00000004081d7824 */ /* 0x000fc400078e021d */
[----:B------:R-:W-:-:S06]  /*16c0*/  IMAD R9, R7, 0x4, R9 ;  /* 0x0000000407097824 */ /* 0x000fcc00078e0209 */
[----:B------:R-:W-:Y:S05]  /*16d0*/  @P0 BRA `(.L_x_80) ;  /* 0xfffffff400c00947 */ /* 0x000fea000383ffff */
[----:B------:R-:W-:-:S07]  /*16e0*/  IMAD.MOV.U32 R10, RZ, RZ, R6 ;  /* 0x000000ffff0a7224 */ /* 0x000fce00078e0006 */
.L_x_71:
[----:B------:R-:W1:Y:S02]  /*16f0*/  LDC R8, c[0x0][0x39c] ;  /* 0x0000e700ff087b82 */ /* 0x000e640000000800 */
[----:B-1----:R-:W-:-:S13]  /*1700*/  LOP3.LUT P0, R6, R8, 0x3, RZ, 0xc0, !PT ;  /* 0x0000000308067812 */ /* 0x002fda000780c0ff */
[----:B------:R-:W-:Y:S05]  /*1710*/  @!P0 EXIT ;  /* 0x000000000000894d */ /* 0x000fea0003800000 */
[----:B------:R-:W-:-:S13]  /*1720*/  ISETP.NE.AND P0, PT, R6, 0x1, PT ;  /* 0x000000010600780c */ /* 0x000fda0003f05270 */
[----:B------:R-:W-:Y:S05]  /*1730*/  @!P0 BRA `(.L_x_81) ;  /* 0x0000000400388947 */ /* 0x000fea0003800000 */
[----:B------:R-:W1:Y:S01]  /*1740*/  LDC.64 R6, c[0x0][0x380] ;  /* 0x0000e000ff067b82 */ /* 0x000e620000000a00 */
[----:B0-----:R-:W-:-:S05]  /*1750*/  IMAD R17, R3, R10, RZ ;  /* 0x0000000a03117224 */ /* 0x001fca00078e02ff */
[----:B------:R-:W-:-:S04]  /*1760*/  IADD3 R19, P0, PT, R17, R0, RZ ;  /* 0x0000000011137210 */ /* 0x000fc80007f1e0ff */
[----:B------:R-:W-:-:S05]  /*1770*/  LEA.HI.X.SX32 R9, R17, R2, 0x1, P0 ;  /* 0x0000000211097211 */ /* 0x000fca00000f0eff */
[----:B------:R-:W-:Y:S02]  /*1780*/  IMAD R9, R9, 0xc, RZ ;  /* 0x0000000c09097824 */ /* 0x000fe400078e02ff */
[----:B-1----:R-:W-:-:S04]  /*1790*/  IMAD.WIDE.U32 R18, R19, 0xc, R6 ;  /* 0x0000000c13127825 */ /* 0x002fc800078e0006 */
[----:B------:R-:W-:-:S05]  /*17a0*/  IMAD.IADD R19, R19, 0x1, R9 ;  /* 0x0000000113137824 */ /* 0x000fca00078e0209 */
[----:B------:R-:W2:Y:S04]  /*17b0*/  LDG.E R11, desc[UR10][R18.64] ;  /* 0x0000000a120b7981 */ /* 0x000ea8000c1e1900 */
[----:B------:R-:W3:Y:S04]  /*17c0*/  LDG.E R16, desc[UR10][R18.64+0x4] ;  /* 0x0000040a12107981 */ /* 0x000ee8000c1e1900 */
[----:B------:R-:W4:Y:S01]  /*17d0*/  LDG.E R20, desc[UR10][R18.64+0x8] ;  /* 0x0000080a12147981 */ /* 0x000f22000c1e1900 */
[----:B------:R-:W-:Y:S01]  /*17e0*/  IMAD.IADD R9, R3, 0x1, R17 ;  /* 0x0000000103097824 */ /* 0x000fe200078e0211 */
[----:B------:R-:W-:Y:S04]  /*17f0*/  BSSY.RECONVERGENT B0, `(.L_x_82) ;  /* 0x0000021000007945 */ /* 0x000fe80003800200 */
[----:B------:R-:W-:-:S04]  /*1800*/  IADD3 R21, P2, PT, R9, R0, RZ ;  /* 0x0000000009157210 */ /* 0x000fc80007f5e0ff */
[----:B------:R-:W-:Y:S01]  /*1810*/  LEA.HI.X.SX32 R22, R9, R2, 0x1, P2 ;  /* 0x0000000209167211 */ /* 0x000fe200010f0eff */
[----:B------:R-:W-:-:S04]  /*1820*/  IMAD.WIDE.U32 R6, R21, 0xc, R6 ;  /* 0x0000000c15067825 */ /* 0x000fc800078e0006 */
[----:B------:R-:W-:-:S05]  /*1830*/  IMAD R21, R22, 0xc, RZ ;  /* 0x0000000c16157824 */ /* 0x000fca00078e02ff */
[----:B------:R-:W-:Y:S02]  /*1840*/  IADD3 R7, PT, PT, R7, R21, RZ ;  /* 0x0000001507077210 */ /* 0x000fe40007ffe0ff */
[C---:B--2---:R-:W-:Y:S02]  /*1850*/  ISETP.GE.AND P0, PT, R11.reuse, UR7, PT ;  /* 0x000000070b007c0c */ /* 0x044fe4000bf06270 */
[C---:B---3--:R-:W-:Y:S02]  /*1860*/  ISETP.GE.AND P1, PT, R16.reuse, UR6, PT ;  /* 0x0000000610007c0c */ /* 0x048fe4000bf26270 */
[----:B------:R-:W-:Y:S02]  /*1870*/  ISETP.GT.AND P0, PT, R11, -0x1, !P0 ;  /* 0xffffffff0b00780c */ /* 0x000fe40004704270 */
[----:B------:R-:W-:-:S04]  /*1880*/  ISETP.GT.AND P1, PT, R16, -0x1, !P1 ;  /* 0xffffffff1000780c */ /* 0x000fc80004f24270 */
[----:B------:R-:W-:-:S04]  /*1890*/  PLOP3.LUT P0, PT, P0, P1, PT, 0x80, 0x8 ;  /* 0x000000000008781c */ /* 0x000fc80000703070 */
[----:B----4-:R-:W-:-:S13]  /*18a0*/  ISETP.NE.OR P0, PT, R20, RZ, !P0 ;  /* 0x000000ff1400720c */ /* 0x010fda0004705670 */
[----:B------:R-:W-:Y:S05]  /*18b0*/  @P0 BRA `(.L_x_83) ;  /* 0x0000000000500947 */ /* 0x000fea0003800000 */
[----:B------:R-:W0:Y:S01]  /*18c0*/  LDCU UR4, c[0x0][0x3a8] ;  /* 0x00007500ff0477ac */ /* 0x000e220008000800 */
[----:B------:R-:W1:Y:S01]  /*18d0*/  LDCU.64 UR8, c[0x0][0x388] ;  /* 0x00007100ff0877ac */ /* 0x000e620008000a00 */
[----:B0-----:R-:W-:Y:S01]  /*18e0*/  IMAD R17, R17, UR4, RZ ;  /* 0x0000000411117c24 */ /* 0x001fe2000f8e02ff */
[----:B------:R-:W0:Y:S04]  /*18f0*/  LDCU.64 UR4, c[0x0][0x390] ;  /* 0x00007200ff0477ac */ /* 0x000e280008000a00 */
        /* <DEDUP_REMOVED lines=9> */
[----:B0-----:R-:W-:-:S04]  /*1990*/  LEA R16, P0, R17, UR4, 0x2 ;  /* 0x0000000411107c11 */ /* 0x001fc8000f8010ff */
[----:B------:R-:W-:-:S05]  /*19a0*/  LEA.HI.X R17, R17, UR5, R20, 0x2, P0 ;  /* 0x0000000511117c11 */ /* 0x000fca00080f1414 */
[----:B--2---:R0:W5:Y:S01]  /*19b0*/  ATOMG.E.ADD.F32.FTZ.RN.STRONG.GPU PT, RZ, desc[UR10][R16.64], R19 ;  /* 0x8000001310ff79a3 */ /* 0x004162000c1ef30a */
[----:B------:R-:W-:Y:S06]  /*19c0*/  MEMBAR.SC.GPU ;  /* 0x0000000000007992 */ /* 0x000fec0000002000 */
[----:B------:R-:W-:-:S00]  /*19d0*/  ERRBAR ;  /* 0x00000000000079ab */ /* 0x000fc00000000000 */
[----:B------:R-:W-:Y:S06]  /*19e0*/  CGAERRBAR ;  /* 0x00000000000075ab */ /* 0x000fec0000000000 */
[----:B------:R-:W-:Y:S01]  /*19f0*/  CCTL.IVALL ;  /* 0x00000000ff00798f */ /* 0x000fe20002000000 */
.L_x_83:
[----:B------:R-:W-:Y:S05]  /*1a00*/  BSYNC.RECONVERGENT B0 ;  /* 0x0000000000007941 */ /* 0x000fea0003800200 */
.L_x_82:
[----:B0-----:R-:W2:Y:S04]  /*1a10*/  LDG.E R17, desc[UR10][R6.64] ;  /* 0x0000000a06117981 */ /* 0x001ea8000c1e1900 */
        /* <DEDUP_REMOVED lines=30> */
.L_x_85:
[----:B------:R-:W-:Y:S05]  /*1c00*/  BSYNC.RECONVERGENT B0 ;  /* 0x0000000000007941 */ /* 0x000fea0003800200 */
.L_x_84:
[----:B------:R-:W-:-:S07]  /*1c10*/  VIADD R10, R10, 0x2 ;  /* 0x000000020a0a7836 */ /* 0x000fce0000000000 */
.L_x_81:
[----:B------:R-:W-:-:S04]  /*1c20*/  LOP3.LUT R8, R8, 0x1, RZ, 0xc0, !PT ;  /* 0x0000000108087812 */ /* 0x000fc800078ec0ff */
[----:B------:R-:W-:-:S13]  /*1c30*/  ISETP.NE.U32.AND P0, PT, R8, 0x1, PT ;  /* 0x000000010800780c */ /* 0x000fda0003f05070 */
[----:B------:R-:W-:Y:S05]  /*1c40*/  @P0 EXIT ;  /* 0x000000000000094d */ /* 0x000fea0003800000 */
[----:B0-----:R-:W0:Y:S01]  /*1c50*/  LDC.64 R6, c[0x0][0x380] ;  /* 0x0000e000ff067b82 */ /* 0x001e220000000a00 */
[----:B------:R-:W-:-:S05]  /*1c60*/  IMAD R9, R3, R10, RZ ;  /* 0x0000000a03097224 */ /* 0x000fca00078e02ff */
[----:B------:R-:W-:-:S04]  /*1c70*/  IADD3 R3, P0, PT, R9, R0, RZ ;  /* 0x0000000009037210 */ /* 0x000fc80007f1e0ff */
[----:B------:R-:W-:Y:S01]  /*1c80*/  LEA.HI.X.SX32 R0, R9, R2, 0x1, P0 ;  /* 0x0000000209007211 */ /* 0x000fe200000f0eff */
[----:B0-----:R-:W-:-:S04]  /*1c90*/  IMAD.WIDE.U32 R2, R3, 0xc, R6 ;  /* 0x0000000c03027825 */ /* 0x001fc800078e0006 */
        /* <DEDUP_REMOVED lines=8> */
[----:B------:R-:W-:-:S04]  /*1d20*/  ISETP.GT.AND P1, PT, R7, -0x1, !P1 ;  /* 0xffffffff0700780c */ /* 0x000fc80004f24270 */
[----:B------:R-:W-:-:S04]  /*1d30*/  PLOP3.LUT P0, PT, P0, P1, PT, 0x80, 0x8 ;  /* 0x000000000008781c */ /* 0x000fc80000703070 */
[----:B----4-:R-:W-:-:S13]  /*1d40*/  ISETP.NE.OR P0, PT, R0, RZ, !P0 ;  /* 0x000000ff0000720c */ /* 0x010fda0004705670 */
[----:B------:R-:W-:Y:S05]  /*1d50*/  @P0 EXIT ;  /* 0x000000000000094d */ /* 0x000fea0003800000 */
        /* <DEDUP_REMOVED lines=15> */
[----:B--2---:R-:W-:Y:S01]  /*1e50*/  ATOMG.E.ADD.F32.FTZ.RN.STRONG.GPU PT, RZ, desc[UR10][R4.64], R3 ;  /* 0x8000000304ff79a3 */ /* 0x004fe2000c1ef30a */
[----:B------:R-:W-:Y:S06]  /*1e60*/  MEMBAR.SC.GPU ;  /* 0x0000000000007992 */ /* 0x000fec0000002000 */
[----:B------:R-:W-:-:S00]  /*1e70*/  ERRBAR ;  /* 0x00000000000079ab */ /* 0x000fc00000000000 */
[----:B------:R-:W-:Y:S06]  /*1e80*/  CGAERRBAR ;  /* 0x00000000000075ab */ /* 0x000fec0000000000 */
[----:B------:R-:W-:Y:S01]  /*1e90*/  CCTL.IVALL ;  /* 0x00000000ff00798f */ /* 0x000fe20002000000 */
[----:B------:R-:W-:Y:S05]  /*1ea0*/  EXIT ;  /* 0x000000000000794d */ /* 0x000fea0003800000 */
        .weak           $__internal_6_$__cuda_sm20_div_u64
        .type           $__internal_6_$__cuda_sm20_div_u64,@function
        .size           $__internal_6_$__cuda_sm20_div_u64,($__internal_7_$__cuda_sm20_rem_u64 - $__internal_6_$__cuda_sm20_div_u64)
$__internal_6_$__cuda_sm20_div_u64:
[----:B------:R-:W0:Y:S08]  /*1eb0*/  I2F.U64.RP R16, R8 ;  /* 0x0000000800107312 */ /* 0x000e300000309000 */
[----:B0-----:R-:W0:Y:S02]  /*1ec0*/  MUFU.RCP R16, R16 ;  /* 0x0000001000107308 */ /* 0x001e240000001000 */
[----:B0-----:R-:W-:-:S06]  /*1ed0*/  VIADD R2, R16, 0x1ffffffe ;  /* 0x1ffffffe10027836 */ /* 0x001fcc0000000000 */
[----:B------:R-:W0:Y:S02]  /*1ee0*/  F2I.U64.TRUNC R2, R2 ;  /* 0x0000000200027311 */ /* 0x000e24000020d800 */
[----:B0-----:R-:W-:-:S04]  /*1ef0*/  IMAD.WIDE.U32 R14, R2, R8, RZ ;  /* 0x00000008020e7225 */ /* 0x001fc800078e00ff */
[----:B------:R-:W-:Y:S01]  /*1f00*/  IMAD R15, R2, R9, R15 ;  /* 0x00000009020f7224 */ /* 0x000fe200078e020f */
[----:B------:R-:W-:-:S03]  /*1f10*/  IADD3 R17, P0, PT, RZ, -R14, RZ ;  /* 0x8000000eff117210 */ /* 0x000fc60007f1e0ff */
[----:B------:R-:W-:Y:S02]  /*1f20*/  IMAD R15, R3, R8, R15 ;  /* 0x00000008030f7224 */ /* 0x000fe400078e020f */
        /* <DEDUP_REMOVED lines=9> */
[----:B------:R-:W-:Y:S01]  /*1fc0*/  IMAD.WIDE.U32 R2, R15, R8, RZ ;  /* 0x000000080f027225 */ /* 0x000fe200078e00ff */
[----:B------:R-:W-:-:S03]  /*1fd0*/  IADD3.X R17, PT, PT, RZ, RZ, R14, P2, P1 ;  /* 0x000000ffff117210 */ /* 0x000fc600017e240e */
[----:B------:R-:W-:Y:S01]  /*1fe0*/  IMAD R3, R15, R9, R3 ;  /* 0x000000090f037224 */ /* 0x000fe200078e0203 */
[----:B------:R-:W-:-:S03]  /*1ff0*/  IADD3 R21, P0, PT, RZ, -R2, RZ ;  /* 0x80000002ff157210 */ /* 0x000fc60007f1e0ff */
[----:B------:R-:W-:Y:S02]  /*2000*/  IMAD R3, R17, R8, R3 ;  /* 0x0000000811037224 */ /* 0x000fe400078e0203 */
[----:B------:R-:W-:-:S04]  /*2010*/  IMAD.HI.U32 R14, R15, R21, RZ ;  /* 0x000000150f0e7227 */ /* 0x000fc800078e00ff */
[----:B------:R-:W-:Y:S02]  /*2020*/  IMAD.X R2, RZ, RZ, ~R3, P0 ;  /* 0x000000ffff027224 */ /* 0x000fe400000e0e03 */
[----:B------:R-:W-:Y:S02]  /*2030*/  IMAD.MOV.U32 R3, RZ, RZ, RZ ;  /* 0x000000ffff037224 */ /* 0x000fe400078e00ff */
        /* <DEDUP_REMOVED lines=12> */
[----:B------:R-:W-:-:S04]  /*2100*/  IADD3 R15, P1, PT, R15, R2, RZ ;  /* 0x000000020f0f7210 */ /* 0x000fc80007f3e0ff */
[----:B------:R-:W-:Y:S01]  /*2110*/  IADD3.X R14, PT, PT, R14, RZ, RZ, P0, !PT ;  /* 0x000000ff0e0e7210 */ /* 0x000fe200007fe4ff */
[----:B------:R-:W-:-:S04]  /*2120*/  IMAD.WIDE.U32 R2, R15, R8, RZ ;  /* 0x000000080f027225 */ /* 0x000fc800078e00ff */
[----:B------:R-:W-:Y:S01]  /*2130*/  IMAD.X R17, RZ, RZ, R14, P1 ;  /* 0x000000ffff117224 */ /* 0x000fe200008e060e */
[----:B------:R-:W-:Y:S01]  /*2140*/  IADD3 R21, P1, PT, -R2, R10, RZ ;  /* 0x0000000a02157210 */ /* 0x000fe20007f3e1ff */
[----:B------:R-:W-:-:S03]  /*2150*/  IMAD R3, R15, R9, R3 ;  /* 0x000000090f037224 */ /* 0x000fc600078e0203 */
[-C--:B------:R-:W-:Y:S01]  /*2160*/  ISETP.GE.U32.AND P0, PT, R21, R8.reuse, PT ;  /* 0x000000081500720c */ /* 0x080fe20003f06070 */
[----:B------:R-:W-:Y:S01]  /*2170*/  IMAD R2, R17, R8, R3 ;  /* 0x0000000811027224 */ /* 0x000fe200078e0203 */
[----:B------:R-:W-:-:S03]  /*2180*/  IADD3 R3, P2, PT, -R8, R21, RZ ;  /* 0x0000001508037210 */ /* 0x000fc60007f5e1ff */
[----:B------:R-:W-:Y:S01]  /*2190*/  IMAD.X R16, R11, 0x1, ~R2, P1 ;  /* 0x000000010b107824 */ /* 0x000fe200008e0e02 */
[----:B------:R-:W-:-:S03]  /*21a0*/  IADD3 R2, P1, PT, R15, 0x1, RZ ;  /* 0x000000010f027810 */ /* 0x000fc60007f3e0ff */
[C---:B------:R-:W-:Y:S01]  /*21b0*/  IMAD.X R14, R16.reuse, 0x1, ~R9, P2 ;  /* 0x00000001100e7824 */ /* 0x040fe200010e0e09 */
[----:B------:R-:W-:Y:S01]  /*21c0*/  ISETP.GE.U32.AND.EX P0, PT, R16, R9, PT, P0 ;  /* 0x000000091000720c */ /* 0x000fe20003f06100 */
[----:B------:R-:W-:Y:S01]  /*21d0*/  IMAD.X R10, RZ, RZ, R17, P1 ;  /* 0x000000ffff0a7224 */ /* 0x000fe200008e0611 */
[----:B------:R-:W-:Y:S02]  /*21e0*/  ISETP.NE.U32.AND P1, PT, R8, RZ, PT ;  /* 0x000000ff0800720c */ /* 0x000fe40003f25070 */
[----:B------:R-:W-:Y:S02]  /*21f0*/  SEL R3, R3, R21, P0 ;  /* 0x0000001503037207 */ /* 0x000fe40000000000 */
[----:B------:R-:W-:Y:S02]  /*2200*/  SEL R15, R2, R15, P0 ;  /* 0x0000000f020f7207 */ /* 0x000fe40000000000 */
[----:B------:R-:W-:Y:S02]  /*2210*/  SEL R14, R14, R16, P0 ;  /* 0x000000100e0e7207 */ /* 0x000fe40000000000 */
[----:B------:R-:W-:-:S02]  /*2220*/  SEL R10, R10, R17, P0 ;  /* 0x000000110a0a7207 */ /* 0x000fc40000000000 */
[----:B------:R-:W-:Y:S02]  /*2230*/  ISETP.GE.U32.AND P0, PT, R3, R8, PT ;  /* 0x000000080300720c */ /* 0x000fe40003f06070 */
[----:B------:R-:W-:Y:S02]  /*2240*/  IADD3 R2, P2, PT, R15, 0x1, RZ ;  /* 0x000000010f027810 */ /* 0x000fe40007f5e0ff */
[----:B------:R-:W-:Y:S02]  /*2250*/  ISETP.GE.U32.AND.EX P0, PT, R14, R9, PT, P0 ;  /* 0x000000090e00720c */ /* 0x000fe40003f06100 */
[-C--:B------:R-:W-:Y:S02]  /*2260*/  IADD3.X R3, PT, PT, RZ, R10.reuse, RZ, P2, !PT ;  /* 0x0000000aff037210 */ /* 0x080fe400017fe4ff */
[----:B------:R-:W-:Y:S02]  /*2270*/  ISETP.NE.AND.EX P1, PT, R9, RZ, PT, P1 ;  /* 0x000000ff0900720c */ /* 0x000fe40003f25310 */
[----:B------:R-:W-:Y:S01]  /*2280*/  SEL R8, R2, R15, P0 ;  /* 0x0000000f02087207 */ /* 0x000fe20000000000 */
[----:B------:R-:W-:Y:S01]  /*2290*/  IMAD.MOV.U32 R2, RZ, RZ, R0 ;  /* 0x000000ffff027224 */ /* 0x000fe200078e0000 */
[----:B------:R-:W-:Y:S01]  /*22a0*/  SEL R9, R3, R10, P0 ;  /* 0x0000000a03097207 */ /* 0x000fe20000000000 */
[----:B------:R-:W-:Y:S01]  /*22b0*/  IMAD.MOV.U32 R3, RZ, RZ, 0x0 ;  /* 0x00000000ff037424 */ /* 0x000fe200078e00ff */
[----:B------:R-:W-:-:S02]  /*22c0*/  SEL R8, R8, 0xffffffff, P1 ;  /* 0xffffffff08087807 */ /* 0x000fc40000800000 */
[----:B------:R-:W-:Y:S01]  /*22d0*/  SEL R9, R9, 0xffffffff, P1 ;  /* 0xffffffff09097807 */ /* 0x000fe20000800000 */
[----:B------:R-:W-:Y:S06]  /*22e0*/  RET.REL.NODEC R2 `(_Z20voxel_pooling_kernelPKiPKfPfiiiiiiii) ;  /* 0xffffffdc02447950 */ /* 0x000fec0003c3ffff */
        .weak           $__internal_7_$__cuda_sm20_rem_u64
        .type           $__internal_7_$__cuda_sm20_rem_u64,@function
        .size           $__internal_7_$__cuda_sm20_rem_u64,(.L_x_94 - $__internal_7_$__cuda_sm20_rem_u64)
$__internal_7_$__cuda_sm20_rem_u64:
        /* <DEDUP_REMOVED lines=37> */
[----:B------:R-:W-:-:S04]  /*2540*/  IADD3 R11, P1, PT, R11, R2, RZ ;  /* 0x000000020b0b7210 */ /* 0x000fc80007f3e0ff */
[----:B------:R-:W-:Y:S01]  /*2550*/  IADD3.X R10, PT, PT, R10, RZ, RZ, P0, !PT ;  /* 0x000000ff0a0a7210 */ /* 0x000fe200007fe4ff */
[----:B------:R-:W-:-:S04]  /*2560*/  IMAD.WIDE.U32 R2, R11, UR4, RZ ;  /* 0x000000040b027c25 */ /* 0x000fc8000f8e00ff */
[----:B------:R-:W-:Y:S01]  /*2570*/  IMAD.X R10, RZ, RZ, R10, P1 ;  /* 0x000000ffff0a7224 */ /* 0x000fe200008e060a */
[----:B------:R-:W-:Y:S01]  /*2580*/  IADD3 R2, P1, PT, -R2, R0, RZ ;  /* 0x0000000002027210 */ /* 0x000fe20007f3e1ff */
[----:B------:R-:W-:-:S03]  /*2590*/  IMAD R11, R11, UR5, R3 ;  /* 0x000000050b0b7c24 */ /* 0x000fc6000f8e0203 */
[----:B------:R-:W-:Y:S01]  /*25a0*/  ISETP.GE.U32.AND P0, PT, R2, UR4, PT ;  /* 0x0000000402007c0c */ /* 0x000fe2000bf06070 */
[----:B------:R-:W-:-:S04]  /*25b0*/  IMAD R10, R10, UR4, R11 ;  /* 0x000000040a0a7c24 */ /* 0x000fc8000f8e020b */
        /* <DEDUP_REMOVED lines=11> */
[----:B------:R-:W-:Y:S01]  /*2670*/  SEL R2, R2, R9, P0 ;  /* 0x0000000902027207 */ /* 0x000fe20000000000 */
[----:B------:R-:W-:Y:S01]  /*2680*/  IMAD.MOV.U32 R9, RZ, RZ, 0x0 ;  /* 0x00000000ff097424 */ /* 0x000fe200078e00ff */
[----:B------:R-:W-:Y:S02]  /*2690*/  ISETP.NE.AND.EX P1, PT, RZ, UR5, PT, P1 ;  /* 0x00000005ff007c0c */ /* 0x000fe4000bf25310 */
[----:B------:R-:W-:-:S02]  /*26a0*/  SEL R3, R3, R0, P0 ;  /* 0x0000000003037207 */ /* 0x000fc40000000000 */
[----:B------:R-:W-:Y:S02]  /*26b0*/  SEL R2, R2, 0xffffffff, P1 ;  /* 0xffffffff02027807 */ /* 0x000fe40000800000 */
[----:B------:R-:W-:Y:S01]  /*26c0*/  SEL R3, R3, 0xffffffff, P1 ;  /* 0xffffffff03037807 */ /* 0x000fe20000800000 */
[----:B------:R-:W-:Y:S06]  /*26d0*/  RET.REL.NODEC R8 `(_Z20voxel_pooling_kernelPKiPKfPfiiiiiiii) ;  /* 0xffffffd808487950 */ /* 0x000fec0003c3ffff */
.L_x_86:
        /* <DEDUP_REMOVED lines=10> */
.L_x_94:


//--------------------- .nv.shared.reserved.0     --------------------------
	.section	.nv.shared.reserved.0,"aw",@nobits
	.weak		__nv_reservedSMEM_offset_0_alias
	.size		__nv_reservedSMEM_offset_0_alias, 0, 64
	.other		__nv_reservedSMEM_offset_0_alias,@"STO_CUDA_RESERVED_SHARED STV_DEFAULT"
__nv_reservedSMEM_offset_0_alias:
	.zero		0
	.zero		64


//--------------------- .nv.constant0._Z23voxel_align_grad_kernelPKfS0_Pfiiiiiiii --------------------------
	.section	.nv.constant0._Z23voxel_align_grad_kernelPKfS0_Pfiiiiiiii,"a",@progbits
	.sectionflags	@""
	.align	4
.nv.constant0._Z23voxel_align_grad_kernelPKfS0_Pfiiiiiiii:
	.zero		952


//--------------------- .nv.constant0._Z25voxel_pooling_grad_kernelPKiPKfPfiiiiiiii --------------------------
	.section	.nv.constant0._Z25voxel_pooling_grad_kernelPKiPKfPfiiiiiiii,"a",@progbits
	.sectionflags	@""
	.align	4
.nv.constant0._Z25voxel_pooling_grad_kernelPKiPKfPfiiiiiiii:
	.zero		952


//--------------------- .nv.constant0._Z18voxel_align_kernelPKfS0_Pfiiiiiiii --------------------------
	.section	.nv.constant0._Z18voxel_align_kernelPKfS0_Pfiiiiiiii,"a",@progbits
	.sectionflags	@""
	.align	4
.nv.constant0._Z18voxel_align_kernelPKfS0_Pfiiiiiiii:
	.zero		952


//--------------------- .nv.constant0._Z20voxel_pooling_kernelPKiPKfPfiiiiiiii --------------------------
	.section	.nv.constant0._Z20voxel_pooling_kernelPKiPKfPfiiiiiiii,"a",@progbits
	.sectionflags	@""
	.align	4
.nv.constant0._Z20voxel_pooling_kernelPKiPKfPfiiiiiiii:
	.zero		952


//--------------------- SYMBOLS --------------------------

	.type		.nv.reservedSmem.offset0,@object
	.size		.nv.reservedSmem.offset0,0x4
